def attn_fwd(
    Q,
    K,
    V,
    Out,
    Lse,
    sm_scale,
    stride_qz,
    stride_qh,
    stride_qm,
    stride_qk,
    stride_kz,
    stride_kh,
    stride_kn,
    stride_kk,
    stride_vz,
    stride_vh,
    stride_vn,
    stride_vk,
    stride_oz,
    stride_oh,
    stride_om,
    stride_ok,
    seqlen_q,
    seqlen_k,
    BLOCK_M: tl.constexpr,
    BLOCK_N: tl.constexpr,
    HEAD_DIM: tl.constexpr,
    CAUSAL: tl.constexpr,
):
    start_m = tl.program_id(0)
    off_hz = tl.program_id(1)
    q_off = off_hz * stride_qh
    k_off = off_hz * stride_kh
    v_off = off_hz * stride_vh
    offs_m = start_m * BLOCK_M + tl.arange(0, BLOCK_M)
    offs_d = tl.arange(0, HEAD_DIM)
    offs_n = tl.arange(0, BLOCK_N)
    q_ptrs = Q + q_off + offs_m[:, None] * stride_qm + offs_d[None, :] * stride_qk
    k_ptrs = K + k_off + offs_d[:, None] * stride_kk + offs_n[None, :] * stride_kn
    v_ptrs = V + v_off + offs_n[:, None] * stride_vn + offs_d[None, :] * stride_vk
    m_i = tl.full([BLOCK_M], float("-inf"), dtype=tl.float32)
    l_i = tl.zeros([BLOCK_M], dtype=tl.float32) + 1.0
    acc = tl.zeros([BLOCK_M, HEAD_DIM], dtype=tl.float32)
    q = tl.load(q_ptrs)
    acc, l_i, m_i = _attn_fwd_inner(
        acc,
        l_i,
        m_i,
        q,
        k_ptrs,
        v_ptrs,
        sm_scale,
        stride_kn,
        stride_vn,
        start_m,
        seqlen_k,
        BLOCK_M,
        BLOCK_N,
        HEAD_DIM,
        CAUSAL,
    )
    acc = acc / l_i[:, None]
    lse = m_i + tl.math.log2(l_i) / 1.4426950408889634
    o_ptrs = (
        Out
        + off_hz * stride_oh
        + offs_m[:, None] * stride_om
        + offs_d[None, :] * stride_ok
    )
    tl.store(o_ptrs, acc.to(Out.dtype.element_ty))
    tl.store(Lse + off_hz * seqlen_q + offs_m, lse)

# config = {"BLOCK_M": 128, "BLOCK_N": 128, "HEAD_DIM": 16, "arch": "sm_90", "causal": false, "dtype": "bf16", "num_stages": 2, "num_warps": 4}
# arch = sm_90


// ===== COMPILED SASS (sm_90a) =====

	.target	sm_90a

	.elftype	@"ET_EXEC"


//--------------------- .note.nv.tkinfo           --------------------------
	.section	.note.nv.tkinfo,"",@"SHT_NOTE"
	.sectionflags	@"SHF_NOTE_NV_TKINFO"
	.tkinfo
        /*0018*/ 	.word	0x00000002
        /*0030*/ 	.string	""
        /*0030*/ 	.string	"ptxas"
        /*0030*/ 	.string	"Cuda compilation tools, release 13.0, V13.0.88"
        /*0030*/ 	.string	"Build cuda_13.0.r13.0/compiler.36424714_0"
        /*0030*/ 	.string	"-v  -suppress-debug-info  -lineinfo  -arch sm_90a "



//--------------------- .note.nv.cuinfo           --------------------------
	.section	.note.nv.cuinfo,"",@"SHT_NOTE"
	.sectionflags	@"SHF_NOTE_NV_CUINFO"
        /*0018*/ 	.short	0x0002
        /*001a*/ 	.short	0x005a
        /*001c*/ 	.short	0x0082
	.zero		2


//--------------------- .nv.info                  --------------------------
	.section	.nv.info,"",@"SHT_CUDA_INFO"
	.align	4


	//----- nvinfo : EIATTR_REGCOUNT
	.align		4
        /*0000*/ 	.byte	0x04, 0x2f
        /*0002*/ 	.short	(.L_2 - .L_1)
	.align		4
.L_1:
        /*0004*/ 	.word	index@(attn_fwd)
        /*0008*/ 	.word	0x000000fe


	//----- nvinfo : EIATTR_FRAME_SIZE
	.align		4
.L_2:
        /*000c*/ 	.byte	0x04, 0x11
        /*000e*/ 	.short	(.L_4 - .L_3)
	.align		4
.L_3:
        /*0010*/ 	.word	index@(attn_fwd)
        /*0014*/ 	.word	0x00000058


	//----- nvinfo : EIATTR_MIN_STACK_SIZE
	.align		4
.L_4:
        /*0018*/ 	.byte	0x04, 0x12
        /*001a*/ 	.short	(.L_6 - .L_5)
	.align		4
.L_5:
        /*001c*/ 	.word	index@(attn_fwd)
        /*0020*/ 	.word	0x00000058
.L_6:


//--------------------- .nv.compat                --------------------------
	.section	.nv.compat,"",@"SHT_CUDA_COMPAT_INFO"
	.align	4
        /*0000*/ 	.byte	0x02, 0x09, 0x01, 0x00, 0x02, 0x02, 0x04, 0x00, 0x02, 0x05, 0x05, 0x00, 0x03, 0x07, 0x01, 0x01
        /*0010*/ 	.byte	0x02, 0x03, 0x00, 0x00, 0x02, 0x06, 0x01, 0x00, 0x04, 0x0b, 0x08, 0x00, 0x00, 0x00, 0x00, 0x00
        /*0020*/ 	.byte	0x00, 0x00, 0x00, 0x00


//--------------------- .nv.info.attn_fwd         --------------------------
	.section	.nv.info.attn_fwd,"",@"SHT_CUDA_INFO"
	.sectionflags	@""
	.align	4


	//----- nvinfo : EIATTR_CUDA_API_VERSION
	.align		4
        /*0000*/ 	.byte	0x04, 0x37
        /*0002*/ 	.short	(.L_8 - .L_7)
.L_7:
        /*0004*/ 	.word	0x00000082


	//----- nvinfo : EIATTR_KPARAM_INFO
	.align		4
.L_8:
        /*0008*/ 	.byte	0x04, 0x17
        /*000a*/ 	.short	(.L_10 - .L_9)
.L_9:
        /*000c*/ 	.word	0x00000000
        /*0010*/ 	.short	0x0019
        /*0012*/ 	.short	0x0080
        /*0014*/ 	.byte	0x00, 0xf4, 0x21, 0x00


	//----- nvinfo : EIATTR_KPARAM_INFO
	.align		4
.L_10:
        /*0018*/ 	.byte	0x04, 0x17
        /*001a*/ 	.short	(.L_12 - .L_11)
.L_11:
        /*001c*/ 	.word	0x00000000
        /*0020*/ 	.short	0x0018
        /*0022*/ 	.short	0x0078
        /*0024*/ 	.byte	0x00, 0xf4, 0x21, 0x00


	//----- nvinfo : EIATTR_KPARAM_INFO
	.align		4
.L_12:
        /*0028*/ 	.byte	0x04, 0x17
        /*002a*/ 	.short	(.L_14 - .L_13)
.L_13:
        /*002c*/ 	.word	0x00000000
        /*0030*/ 	.short	0x0017
        /*0032*/ 	.short	0x0070
        /*0034*/ 	.byte	0x00, 0xf0, 0x11, 0x00


	//----- nvinfo : EIATTR_KPARAM_INFO
	.align		4
.L_14:
        /*0038*/ 	.byte	0x04, 0x17
        /*003a*/ 	.short	(.L_16 - .L_15)
.L_15:
        /*003c*/ 	.word	0x00000000
        /*0040*/ 	.short	0x0016
        /*0042*/ 	.short	0x006c
        /*0044*/ 	.byte	0x00, 0xf0, 0x11, 0x00


	//----- nvinfo : EIATTR_KPARAM_INFO
	.align		4
.L_16:
        /*0048*/ 	.byte	0x04, 0x17
        /*004a*/ 	.short	(.L_18 - .L_17)
.L_17:
        /*004c*/ 	.word	0x00000000
        /*0050*/ 	.short	0x0015
        /*0052*/ 	.short	0x0068
        /*0054*/ 	.byte	0x00, 0xf0, 0x11, 0x00


	//----- nvinfo : EIATTR_KPARAM_INFO
	.align		4
.L_18:
        /*0058*/ 	.byte	0x04, 0x17
        /*005a*/ 	.short	(.L_20 - .L_19)
.L_19:
        /*005c*/ 	.word	0x00000000
        /*0060*/ 	.short	0x0014
        /*0062*/ 	.short	0x0064
        /*0064*/ 	.byte	0x00, 0xf0, 0x11, 0x00


	//----- nvinfo : EIATTR_KPARAM_INFO
	.align		4
.L_20:
        /*0068*/ 	.byte	0x04, 0x17
        /*006a*/ 	.short	(.L_22 - .L_21)
.L_21:
        /*006c*/ 	.word	0x00000000
        /*0070*/ 	.short	0x0013
        /*0072*/ 	.short	0x0060
        /*0074*/ 	.byte	0x00, 0xf0, 0x11, 0x00


	//----- nvinfo : EIATTR_KPARAM_INFO
	.align		4
.L_22:
        /*0078*/ 	.byte	0x04, 0x17
        /*007a*/ 	.short	(.L_24 - .L_23)
.L_23:
        /*007c*/ 	.word	0x00000000
        /*0080*/ 	.short	0x0012
        /*0082*/ 	.short	0x005c
        /*0084*/ 	.byte	0x00, 0xf0, 0x11, 0x00


	//----- nvinfo : EIATTR_KPARAM_INFO
	.align		4
.L_24:
        /*0088*/ 	.byte	0x04, 0x17
        /*008a*/ 	.short	(.L_26 - .L_25)
.L_25:
        /*008c*/ 	.word	0x00000000
        /*0090*/ 	.short	0x0011
        /*0092*/ 	.short	0x0058
        /*0094*/ 	.byte	0x00, 0xf0, 0x11, 0x00


	//----- nvinfo : EIATTR_KPARAM_INFO
	.align		4
.L_26:
        /*0098*/ 	.byte	0x04, 0x17
        /*009a*/ 	.short	(.L_28 - .L_27)
.L_27:
        /*009c*/ 	.word	0x00000000
        /*00a0*/ 	.short	0x0010
        /*00a2*/ 	.short	0x0054
        /*00a4*/ 	.byte	0x00, 0xf0, 0x11, 0x00


	//----- nvinfo : EIATTR_KPARAM_INFO
	.align		4
.L_28:
        /*00a8*/ 	.byte	0x04, 0x17
        /*00aa*/ 	.short	(.L_30 - .L_29)
.L_29:
        /*00ac*/ 	.word	0x00000000
        /*00b0*/ 	.short	0x000f
        /*00b2*/ 	.short	0x0050
        /*00b4*/ 	.byte	0x00, 0xf0, 0x11, 0x00


	//----- nvinfo : EIATTR_KPARAM_INFO
	.align		4
.L_30:
        /*00b8*/ 	.byte	0x04, 0x17
        /*00ba*/ 	.short	(.L_32 - .L_31)
.L_31:
        /*00bc*/ 	.word	0x00000000
        /*00c0*/ 	.short	0x000e
        /*00c2*/ 	.short	0x004c
        /*00c4*/ 	.byte	0x00, 0xf0, 0x11, 0x00


	//----- nvinfo : EIATTR_KPARAM_INFO
	.align		4
.L_32:
        /*00c8*/ 	.byte	0x04, 0x17
        /*00ca*/ 	.short	(.L_34 - .L_33)
.L_33:
        /*00cc*/ 	.word	0x00000000
        /*00d0*/ 	.short	0x000d
        /*00d2*/ 	.short	0x0048
        /*00d4*/ 	.byte	0x00, 0xf0, 0x11, 0x00


	//----- nvinfo : EIATTR_KPARAM_INFO
	.align		4
.L_34:
        /*00d8*/ 	.byte	0x04, 0x17
        /*00da*/ 	.short	(.L_36 - .L_35)
.L_35:
        /*00dc*/ 	.word	0x00000000
        /*00e0*/ 	.short	0x000c
        /*00e2*/ 	.short	0x0044
        /*00e4*/ 	.byte	0x00, 0xf0, 0x11, 0x00


	//----- nvinfo : EIATTR_KPARAM_INFO
	.align		4
.L_36:
        /*00e8*/ 	.byte	0x04, 0x17
        /*00ea*/ 	.short	(.L_38 - .L_37)
.L_37:
        /*00ec*/ 	.word	0x00000000
        /*00f0*/ 	.short	0x000b
        /*00f2*/ 	.short	0x0040
        /*00f4*/ 	.byte	0x00, 0xf0, 0x11, 0x00


	//----- nvinfo : EIATTR_KPARAM_INFO
	.align		4
.L_38:
        /*00f8*/ 	.byte	0x04, 0x17
        /*00fa*/ 	.short	(.L_40 - .L_39)
.L_39:
        /*00fc*/ 	.word	0x00000000
        /*0100*/ 	.short	0x000a
        /*0102*/ 	.short	0x003c
        /*0104*/ 	.byte	0x00, 0xf0, 0x11, 0x00


	//----- nvinfo : EIATTR_KPARAM_INFO
	.align		4
.L_40:
        /*0108*/ 	.byte	0x04, 0x17
        /*010a*/ 	.short	(.L_42 - .L_41)
.L_41:
        /*010c*/ 	.word	0x00000000
        /*0110*/ 	.short	0x0009
        /*0112*/ 	.short	0x0038
        /*0114*/ 	.byte	0x00, 0xf0, 0x11, 0x00


	//----- nvinfo : EIATTR_KPARAM_INFO
	.align		4
.L_42:
        /*0118*/ 	.byte	0x04, 0x17
        /*011a*/ 	.short	(.L_44 - .L_43)
.L_43:
        /*011c*/ 	.word	0x00000000
        /*0120*/ 	.short	0x0008
        /*0122*/ 	.short	0x0034
        /*0124*/ 	.byte	0x00, 0xf0, 0x11, 0x00


	//----- nvinfo : EIATTR_KPARAM_INFO
	.align		4
.L_44:
        /*0128*/ 	.byte	0x04, 0x17
        /*012a*/ 	.short	(.L_46 - .L_45)
.L_45:
        /*012c*/ 	.word	0x00000000
        /*0130*/ 	.short	0x0007
        /*0132*/ 	.short	0x0030
        /*0134*/ 	.byte	0x00, 0xf0, 0x11, 0x00


	//----- nvinfo : EIATTR_KPARAM_INFO
	.align		4
.L_46:
        /*0138*/ 	.byte	0x04, 0x17
        /*013a*/ 	.short	(.L_48 - .L_47)
.L_47:
        /*013c*/ 	.word	0x00000000
        /*0140*/ 	.short	0x0006
        /*0142*/ 	.short	0x002c
        /*0144*/ 	.byte	0x00, 0xf0, 0x11, 0x00


	//----- nvinfo : EIATTR_KPARAM_INFO
	.align		4
.L_48:
        /*0148*/ 	.byte	0x04, 0x17
        /*014a*/ 	.short	(.L_50 - .L_49)
.L_49:
        /*014c*/ 	.word	0x00000000
        /*0150*/ 	.short	0x0005
        /*0152*/ 	.short	0x0028
        /*0154*/ 	.byte	0x00, 0xf0, 0x11, 0x00


	//----- nvinfo : EIATTR_KPARAM_INFO
	.align		4
.L_50:
        /*0158*/ 	.byte	0x04, 0x17
        /*015a*/ 	.short	(.L_52 - .L_51)
.L_51:
        /*015c*/ 	.word	0x00000000
        /*0160*/ 	.short	0x0004
        /*0162*/ 	.short	0x0020
        /*0164*/ 	.byte	0x00, 0xf4, 0x21, 0x00


	//----- nvinfo : EIATTR_KPARAM_INFO
	.align		4
.L_52:
        /*0168*/ 	.byte	0x04, 0x17
        /*016a*/ 	.short	(.L_54 - .L_53)
.L_53:
        /*016c*/ 	.word	0x00000000
        /*0170*/ 	.short	0x0003
        /*0172*/ 	.short	0x0018
        /*0174*/ 	.byte	0x00, 0xf4, 0x21, 0x00


	//----- nvinfo : EIATTR_KPARAM_INFO
	.align		4
.L_54:
        /*0178*/ 	.byte	0x04, 0x17
        /*017a*/ 	.short	(.L_56 - .L_55)
.L_55:
        /*017c*/ 	.word	0x00000000
        /*0180*/ 	.short	0x0002
        /*0182*/ 	.short	0x0010
        /*0184*/ 	.byte	0x00, 0xf4, 0x21, 0x00


	//----- nvinfo : EIATTR_KPARAM_INFO
	.align		4
.L_56:
        /*0188*/ 	.byte	0x04, 0x17
        /*018a*/ 	.short	(.L_58 - .L_57)
.L_57:
        /*018c*/ 	.word	0x00000000
        /*0190*/ 	.short	0x0001
        /*0192*/ 	.short	0x0008
        /*0194*/ 	.byte	0x00, 0xf4, 0x21, 0x00


	//----- nvinfo : EIATTR_KPARAM_INFO
	.align		4
.L_58:
        /*0198*/ 	.byte	0x04, 0x17
        /*019a*/ 	.short	(.L_60 - .L_59)
.L_59:
        /*019c*/ 	.word	0x00000000
        /*01a0*/ 	.short	0x0000
        /*01a2*/ 	.short	0x0000
        /*01a4*/ 	.byte	0x00, 0xf4, 0x21, 0x00


	//----- nvinfo : EIATTR_SPARSE_MMA_MASK
	.align		4
.L_60:
        /*01a8*/ 	.byte	0x03, 0x50
        /*01aa*/ 	.short	0x0000


	//----- nvinfo : EIATTR_MAXREG_COUNT
	.align		4
        /*01ac*/ 	.byte	0x03, 0x1b
        /*01ae*/ 	.short	0x00ff


	//----- nvinfo : EIATTR_NUM_BARRIERS
	.align		4
        /*01b0*/ 	.byte	0x02, 0x4c
        /*01b2*/ 	.byte	0x01
	.zero		1


	//----- nvinfo : EIATTR_ANNOTATIONS
	.align		4
        /*01b4*/ 	.byte	0x04, 0x55
        /*01b6*/ 	.short	(.L_62 - .L_61)


	//   ....[0]....
.L_61:
        /*01b8*/ 	.word	0x00000001
        /*01bc*/ 	.byte	0xe0, 0x0c, 0x00, 0x00, 0x01, 0x00, 0x00, 0x00, 0x40, 0x0d, 0x00, 0x00, 0x01, 0x00, 0x00, 0x00
        /* <DEDUP_REMOVED lines=9> */
        /*025c*/ 	.byte	0x40, 0x15, 0x00, 0x00, 0x01, 0x00, 0x00, 0x00, 0x50, 0x15, 0x00, 0x00


	//----- nvinfo : EIATTR_MERCURY_ISA_VERSION
	.align		4
.L_62:
        /*0268*/ 	.byte	0x03, 0x5f
        /*026a*/ 	.short	0x0101


	//----- nvinfo : EIATTR_COOP_GROUP_MASK_REGIDS
	.align		4
        /*026c*/ 	.byte	0x04, 0x29
        /*026e*/ 	.short	(.L_64 - .L_63)


	//   ....[0]....
.L_63:
        /*0270*/ 	.word	0xffffffff


	//   ....[1]....
        /*0274*/ 	.word	0xffffffff


	//   ....[2]....
        /*0278*/ 	.word	0xffffffff


	//   ....[3]....
        /*027c*/ 	.word	0xffffffff


	//   ....[4]....
        /*0280*/ 	.word	0xffffffff


	//   ....[5]....
        /*0284*/ 	.word	0xffffffff


	//   ....[6]....
        /*0288*/ 	.word	0xffffffff


	//   ....[7]....
        /*028c*/ 	.word	0xffffffff


	//   ....[8]....
        /*0290*/ 	.word	0xffffffff


	//   ....[9]....
        /*0294*/ 	.word	0xffffffff


	//   ....[10]....
        /*0298*/ 	.word	0xffffffff


	//   ....[11]....
        /*029c*/ 	.word	0xffffffff


	//   ....[12]....
        /*02a0*/ 	.word	0xffffffff


	//   ....[13]....
        /*02a4*/ 	.word	0xffffffff


	//   ....[14]....
        /*02a8*/ 	.word	0xffffffff


	//   ....[15]....
        /*02ac*/ 	.word	0xffffffff


	//----- nvinfo : EIATTR_COOP_GROUP_INSTR_OFFSETS
	.align		4
.L_64:
        /*02b0*/ 	.byte	0x04, 0x28
        /*02b2*/ 	.short	(.L_66 - .L_65)


	//   ....[0]....
.L_65:
        /*02b4*/ 	.word	0x00001fb0


	//   ....[1]....
        /*02b8*/ 	.word	0x00002080


	//   ....[2]....
        /*02bc*/ 	.word	0x000026a0


	//   ....[3]....
        /*02c0*/ 	.word	0x00002930


	//   ....[4]....
        /*02c4*/ 	.word	0x00003040


	//   ....[5]....
        /*02c8*/ 	.word	0x00003230


	//   ....[6]....
        /*02cc*/ 	.word	0x000037b0


	//   ....[7]....
        /*02d0*/ 	.word	0x000037d0


	//   ....[8]....
        /*02d4*/ 	.word	0x000055e0


	//   ....[9]....
        /*02d8*/ 	.word	0x000055f0


	//   ....[10]....
        /*02dc*/ 	.word	0x00005600


	//   ....[11]....
        /*02e0*/ 	.word	0x00005610


	//   ....[12]....
        /*02e4*/ 	.word	0x00005670


	//   ....[13]....
        /*02e8*/ 	.word	0x00005690


	//   ....[14]....
        /*02ec*/ 	.word	0x000056a0


	//   ....[15]....
        /*02f0*/ 	.word	0x000056b0


	//----- nvinfo : EIATTR_EXIT_INSTR_OFFSETS
	.align		4
.L_66:
        /*02f4*/ 	.byte	0x04, 0x1c
        /*02f6*/ 	.short	(.L_68 - .L_67)


	//   ....[0]....
.L_67:
        /*02f8*/ 	.word	0x00006d30


	//----- nvinfo : EIATTR_REQNTID
	.align		4
.L_68:
        /*02fc*/ 	.byte	0x04, 0x10
        /*02fe*/ 	.short	(.L_70 - .L_69)
.L_69:
        /*0300*/ 	.word	0x00000080
        /*0304*/ 	.word	0x00000001
        /*0308*/ 	.word	0x00000001


	//----- nvinfo : EIATTR_CBANK_PARAM_SIZE
	.align		4
.L_70:
        /*030c*/ 	.byte	0x03, 0x19
        /*030e*/ 	.short	0x0088


	//----- nvinfo : EIATTR_PARAM_CBANK
	.align		4
        /*0310*/ 	.byte	0x04, 0x0a
        /*0312*/ 	.short	(.L_72 - .L_71)
	.align		4
.L_71:
        /*0314*/ 	.word	index@(.nv.constant0.attn_fwd)
        /*0318*/ 	.short	0x0210
        /*031a*/ 	.short	0x0088


	//----- nvinfo : EIATTR_SW_WAR
	.align		4
.L_72:
        /*031c*/ 	.byte	0x04, 0x36
        /*031e*/ 	.short	(.L_74 - .L_73)
.L_73:
        /*0320*/ 	.word	0x00000008
.L_74:


//--------------------- .nv.callgraph             --------------------------
	.section	.nv.callgraph,"",@"SHT_CUDA_CALLGRAPH"
	.align	4
	.sectionentsize	8
	.align		4
        /*0000*/ 	.word	0x00000000
	.align		4
        /*0004*/ 	.word	0xffffffff
	.align		4
        /*0008*/ 	.word	0x00000000
	.align		4
        /*000c*/ 	.word	0xfffffffe
	.align		4
        /*0010*/ 	.word	0x00000000
	.align		4
        /*0014*/ 	.word	0xfffffffd
	.align		4
        /*0018*/ 	.word	0x00000000
	.align		4
        /*001c*/ 	.word	0xfffffffc


//--------------------- .nv.constant4             --------------------------
	.section	.nv.constant4,"a",@progbits
	.align	8
	.align		8
.nv.constant4:
        /*0000*/ 	.dword	_$_str


//--------------------- .text.attn_fwd            --------------------------
	.section	.text.attn_fwd,"ax",@progbits
	.align	128
        .global         attn_fwd
        .type           attn_fwd,@function
        .size           attn_fwd,(.L_x_3 - attn_fwd)
        .other          attn_fwd,@"STO_CUDA_ENTRY STV_DEFAULT"
attn_fwd:
.text.attn_fwd:
[----:B------:R-:W0:Y:S01]  /*0000*/  LDC R1, c[0x0][0x28] ;  /* 0x00000a00ff017b82 */ /* 0x000e220000000800 */
[----:B------:R-:W1:Y:S07]  /*0010*/  S2R R36, SR_TID.X ;  /* 0x0000000000247919 */ /* 0x000e6e0000002100 */
[----:B------:R-:W2:Y:S01]  /*0020*/  S2UR UR20, SR_CTAID.Y ;  /* 0x00000000001479c3 */ /* 0x000ea20000002600 */
[----:B------:R-:W-:Y:S01]  /*0030*/  ULDC.64 UR4, c[0x0][0x240] ;  /* 0x0000900000047ab9 */ /* 0x000fe20000000a00 */
[----:B------:R-:W-:Y:S01]  /*0040*/  ULDC.64 UR24, c[0x0][0x208] ;  /* 0x0000820000187ab9 */ /* 0x000fe20000000a00 */
[----:B------:R-:W3:Y:S01]  /*0050*/  S2R R9, SR_CTAID.X ;  /* 0x0000000000097919 */ /* 0x000ee20000002500 */
[----:B------:R-:W-:Y:S01]  /*0060*/  ULDC UR28, c[0x0][0x280] ;  /* 0x0000a000001c7ab9 */ /* 0x000fe20000000800 */
[----:B0-----:R-:W-:-:S03]  /*0070*/  IADD3 R1, R1, -0x58, RZ ;  /* 0xffffffa801017810 */ /* 0x001fc60007ffe0ff */
[----:B------:R-:W0:Y:S08]  /*0080*/  LDC.64 R6, c[0x0][0x210] ;  /* 0x00008400ff067b82 */ /* 0x000e300000000a00 */
[----:B------:R-:W4:Y:S01]  /*0090*/  LDC R35, c[0x0][0x248] ;  /* 0x00009200ff237b82 */ /* 0x000f220000000800 */
[----:B--2---:R-:W-:-:S04]  /*00a0*/  UIMAD UR4, UR20, UR4, URZ ;  /* 0x00000004140472a4 */ /* 0x004fc8000f8e023f */
[----:B------:R-:W-:Y:S01]  /*00b0*/  USHF.L.U32 UR6, UR4, 0x1, URZ ;  /* 0x0000000104067899 */ /* 0x000fe2000800063f */
[----:B-1----:R-:W-:-:S04]  /*00c0*/  LOP3.LUT R0, R36, 0x7f, RZ, 0xc0, !PT ;  /* 0x0000007f24007812 */ /* 0x002fc800078ec0ff */
[----:B---3--:R-:W-:-:S05]  /*00d0*/  LEA R9, R9, R0, 0x7 ;  /* 0x0000000009097211 */ /* 0x008fca00078e38ff */
[----:B------:R-:W-:Y:S01]  /*00e0*/  IMAD R2, R9, UR5, RZ ;  /* 0x0000000509027c24 */ /* 0x000fe2000f8e02ff */
[----:B------:R-:W-:Y:S01]  /*00f0*/  UIMAD.WIDE UR4, UR4, 0x2, URZ ;  /* 0x00000002040478a5 */ /* 0x000fe2000f8e023f */
[C---:B----4-:R-:W-:Y:S02]  /*0100*/  IMAD R5, R35.reuse, 0x12, RZ ;  /* 0x0000001223057824 */ /* 0x050fe400078e02ff */
[C---:B------:R-:W-:Y:S01]  /*0110*/  IMAD R25, R35.reuse, 0xa, RZ ;  /* 0x0000000a23197824 */ /* 0x040fe200078e02ff */
[C---:B------:R-:W-:Y:S01]  /*0120*/  SHF.L.U32 R3, R2.reuse, 0x1, RZ ;  /* 0x0000000102037819 */ /* 0x040fe200000006ff */
[----:B------:R-:W-:Y:S01]  /*0130*/  IMAD.HI R4, R2, 0x2, RZ ;  /* 0x0000000202047827 */ /* 0x000fe200078e02ff */
[-C--:B------:R-:W-:Y:S02]  /*0140*/  LEA R15, R35, R35.reuse, 0x2 ;  /* 0x00000023230f7211 */ /* 0x080fe400078e10ff */
[----:B0-----:R-:W-:Y:S01]  /*0150*/  IADD3 R2, P0, P1, R3, UR6, R6 ;  /* 0x0000000603027c10 */ /* 0x001fe2000f91e006 */
[C---:B------:R-:W-:Y:S01]  /*0160*/  IMAD R17, R35.reuse, 0x6, RZ ;  /* 0x0000000623117824 */ /* 0x040fe200078e02ff */
[----:B------:R-:W-:-:S02]  /*0170*/  LEA R11, R35, R35, 0x1 ;  /* 0x00000023230b7211 */ /* 0x000fc400078e08ff */
[----:B------:R-:W-:Y:S02]  /*0180*/  IADD3.X R3, R4, UR5, R7, P0, P1 ;  /* 0x0000000504037c10 */ /* 0x000fe400087e2407 */
[C---:B------:R-:W-:Y:S02]  /*0190*/  SHF.L.U32 R7, R35.reuse, 0x1, RZ ;  /* 0x0000000123077819 */ /* 0x040fe400000006ff */
[CC--:B------:R-:W-:Y:S01]  /*01a0*/  LEA R6, P4, R35.reuse, R2.reuse, 0x2 ;  /* 0x0000000223067211 */ /* 0x0c0fe200078810ff */
[----:B------:R-:W-:Y:S01]  /*01b0*/  IMAD R29, R35, 0xc, RZ ;  /* 0x0000000c231d7824 */ /* 0x000fe200078e02ff */
[-C--:B------:R-:W-:Y:S01]  /*01c0*/  IADD3 R4, P6, R7, R2.reuse, RZ ;  /* 0x0000000207047210 */ /* 0x080fe20007fde0ff */
[----:B------:R-:W-:Y:S01]  /*01d0*/  IMAD R33, R35, 0xe, RZ ;  /* 0x0000000e23217824 */ /* 0x000fe200078e02ff */
[-C--:B------:R-:W-:Y:S01]  /*01e0*/  IADD3 R22, P0, R5, R2.reuse, RZ ;  /* 0x0000000205167210 */ /* 0x080fe20007f1e0ff */
[----:B------:R-:W-:Y:S01]  /*01f0*/  IMAD R27, R35, 0x14, RZ ;  /* 0x00000014231b7824 */ /* 0x000fe200078e02ff */
[-C--:B------:R-:W-:Y:S01]  /*0200*/  LEA.HI.X.SX32 R7, R7, R3.reuse, 0x1, P4 ;  /* 0x0000000307077211 */ /* 0x080fe200020f0eff */
[C---:B------:R-:W-:Y:S01]  /*0210*/  IMAD R31, R35.reuse, 0x16, RZ ;  /* 0x00000016231f7824 */ /* 0x040fe200078e02ff */
[CC--:B------:R-:W-:Y:S01]  /*0220*/  LEA.HI.X.SX32 R5, R35.reuse, R3.reuse, 0x1, P6 ;  /* 0x0000000323057211 */ /* 0x0c0fe200030f0eff */
[----:B------:R-:W-:Y:S01]  /*0230*/  IMAD R39, R35, 0x18, RZ ;  /* 0x0000001823277824 */ /* 0x000fe200078e02ff */
[-C--:B------:R-:W-:Y:S01]  /*0240*/  IADD3 R14, P4, R25, R2.reuse, RZ ;  /* 0x00000002190e7210 */ /* 0x080fe20007f9e0ff */
[C---:B------:R-:W-:Y:S01]  /*0250*/  IMAD R41, R35.reuse, 0x1a, RZ ;  /* 0x0000001a23297824 */ /* 0x040fe200078e02ff */
[C---:B------:R-:W-:Y:S01]  /*0260*/  SHF.L.U32 R13, R35.reuse, 0x2, RZ ;  /* 0x00000002230d7819 */ /* 0x040fe200000006ff */
[----:B------:R-:W-:Y:S01]  /*0270*/  IMAD R43, R35, 0x1c, RZ ;  /* 0x0000001c232b7824 */ /* 0x000fe200078e02ff */
[-C--:B------:R-:W-:Y:S01]  /*0280*/  IADD3 R10, P5, R17, R2.reuse, RZ ;  /* 0x00000002110a7210 */ /* 0x080fe20007fbe0ff */
[C---:B------:R-:W-:Y:S01]  /*0290*/  IMAD R45, R35.reuse, 0x1e, RZ ;  /* 0x0000001e232d7824 */ /* 0x040fe200078e02ff */
[----:B------:R-:W-:Y:S01]  /*02a0*/  LEA R12, P6, R35, R2, 0x3 ;  /* 0x00000002230c7211 */ /* 0x000fe200078c18ff */
[----:B------:R0:W2:Y:S01]  /*02b0*/  LDG.E.U16 R37, desc[UR24][R2.64] ;  /* 0x0000001802257981 */ /* 0x0000a2000c1e1500 */
[----:B------:R-:W-:-:S02]  /*02c0*/  LEA.HI.X.SX32 R15, R15, R3, 0x1, P4 ;  /* 0x000000030f0f7211 */ /* 0x000fc400020f0eff */
[----:B------:R-:W-:Y:S01]  /*02d0*/  SHF.L.U32 R21, R35, 0x3, RZ ;  /* 0x0000000323157819 */ /* 0x000fe200000006ff */
[----:B------:R-:W3:Y:S01]  /*02e0*/  LDG.E.U16 R4, desc[UR24][R4.64] ;  /* 0x0000001804047981 */ /* 0x000ee2000c1e1500 */
[-C--:B------:R-:W-:Y:S02]  /*02f0*/  LEA.HI.X.SX32 R11, R11, R3.reuse, 0x1, P5 ;  /* 0x000000030b0b7211 */ /* 0x080fe400028f0eff */
[----:B------:R-:W-:Y:S01]  /*0300*/  LEA.HI.X.SX32 R13, R13, R3, 0x1, P6 ;  /* 0x000000030d0d7211 */ /* 0x000fe200030f0eff */
[----:B------:R-:W4:Y:S01]  /*0310*/  LDG.E.U16 R7, desc[UR24][R6.64] ;  /* 0x0000001806077981 */ /* 0x000f22000c1e1500 */
[CC--:B------:R-:W-:Y:S02]  /*0320*/  LEA R20, P4, R35.reuse, R2.reuse, 0x4 ;  /* 0x0000000223147211 */ /* 0x0c0fe400078820ff */
[----:B------:R-:W-:Y:S01]  /*0330*/  LEA R19, R35, -R35, 0x3 ;  /* 0x8000002323137211 */ /* 0x000fe200078e18ff */
[----:B------:R-:W5:Y:S01]  /*0340*/  LDG.E.U16 R8, desc[UR24][R10.64] ;  /* 0x000000180a087981 */ /* 0x000f62000c1e1500 */
[----:B------:R-:W-:-:S02]  /*0350*/  IADD3 R16, P5, R29, R2, RZ ;  /* 0x000000021d107210 */ /* 0x000fc40007fbe0ff */
[-C--:B------:R-:W-:Y:S01]  /*0360*/  IADD3 R18, P6, R33, R2.reuse, RZ ;  /* 0x0000000221127210 */ /* 0x080fe20007fde0ff */
[----:B------:R-:W5:Y:S01]  /*0370*/  LDG.E.U16 R34, desc[UR24][R14.64] ;  /* 0x000000180e227981 */ /* 0x000f62000c1e1500 */
[----:B------:R-:W-:Y:S02]  /*0380*/  LEA R23, R35, R35, 0x3 ;  /* 0x0000002323177211 */ /* 0x000fe400078e18ff */
[-C--:B------:R-:W-:Y:S01]  /*0390*/  IADD3 R24, P3, R27, R2.reuse, RZ ;  /* 0x000000021b187210 */ /* 0x080fe20007f7e0ff */
[----:B------:R-:W-:Y:S01]  /*03a0*/  IMAD R27, R35, 0xb, RZ ;  /* 0x0000000b231b7824 */ /* 0x000fe200078e02ff */
[-C--:B------:R-:W-:Y:S01]  /*03b0*/  IADD3 R26, P2, R31, R2.reuse, RZ ;  /* 0x000000021f1a7210 */ /* 0x080fe20007f5e0ff */
[----:B------:R-:W-:Y:S01]  /*03c0*/  IMAD R31, R35, 0xd, RZ ;  /* 0x0000000d231f7824 */ /* 0x000fe200078e02ff */
[----:B------:R-:W-:Y:S02]  /*03d0*/  IADD3 R28, P1, R39, R2, RZ ;  /* 0x00000002271c7210 */ /* 0x000fe40007f3e0ff */
[----:B------:R-:W-:-:S02]  /*03e0*/  LEA.HI.X.SX32 R21, R21, R3, 0x1, P4 ;  /* 0x0000000315157211 */ /* 0x000fc400020f0eff */
[-C--:B------:R-:W-:Y:S02]  /*03f0*/  LEA.HI.X.SX32 R17, R17, R3.reuse, 0x1, P5 ;  /* 0x0000000311117211 */ /* 0x080fe400028f0eff */
[-C--:B------:R-:W-:Y:S02]  /*0400*/  LEA.HI.X.SX32 R19, R19, R3.reuse, 0x1, P6 ;  /* 0x0000000313137211 */ /* 0x080fe400030f0eff */
[-C--:B------:R-:W-:Y:S01]  /*0410*/  IADD3 R30, P5, R41, R2.reuse, RZ ;  /* 0x00000002291e7210 */ /* 0x080fe20007fbe0ff */
[----:B------:R1:W3:Y:S01]  /*0420*/  LDG.E.U16 R21, desc[UR24][R20.64] ;  /* 0x0000001814157981 */ /* 0x0002e2000c1e1500 */
[----:B------:R-:W-:Y:S02]  /*0430*/  IADD3 R32, P6, R43, R2, RZ ;  /* 0x000000022b207210 */ /* 0x000fe40007fde0ff */
[-C--:B------:R-:W-:Y:S01]  /*0440*/  LEA.HI.X.SX32 R23, R23, R3.reuse, 0x1, P0 ;  /* 0x0000000317177211 */ /* 0x080fe200000f0eff */
[----:B------:R-:W5:Y:S01]  /*0450*/  LDG.E.U16 R39, desc[UR24][R16.64] ;  /* 0x0000001810277981 */ /* 0x000f62000c1e1500 */
[----:B------:R-:W-:-:S02]  /*0460*/  LEA.HI.X.SX32 R25, R25, R3, 0x1, P3 ;  /* 0x0000000319197211 */ /* 0x000fc400018f0eff */
[----:B0-----:R-:W-:Y:S01]  /*0470*/  IADD3 R2, P4, R45, R2, RZ ;  /* 0x000000022d027210 */ /* 0x001fe20007f9e0ff */
[----:B------:R0:W4:Y:S01]  /*0480*/  LDG.E.U16 R22, desc[UR24][R22.64] ;  /* 0x0000001816167981 */ /* 0x000122000c1e1500 */
[----:B------:R-:W-:Y:S02]  /*0490*/  LEA R35, R35, -R35, 0x4 ;  /* 0x8000002323237211 */ /* 0x000fe400078e20ff */
[-C--:B------:R-:W-:Y:S01]  /*04a0*/  LEA.HI.X.SX32 R27, R27, R3.reuse, 0x1, P2 ;  /* 0x000000031b1b7211 */ /* 0x080fe200010f0eff */
[----:B------:R-:W5:Y:S01]  /*04b0*/  LDG.E.U16 R25, desc[UR24][R24.64] ;  /* 0x0000001818197981 */ /* 0x000f62000c1e1500 */
[-C--:B------:R-:W-:Y:S02]  /*04c0*/  LEA.HI.X.SX32 R29, R29, R3.reuse, 0x1, P1 ;  /* 0x000000031d1d7211 */ /* 0x080fe400008f0eff */
[-C--:B------:R-:W-:Y:S01]  /*04d0*/  LEA.HI.X.SX32 R31, R31, R3.reuse, 0x1, P5 ;  /* 0x000000031f1f7211 */ /* 0x080fe200028f0eff */
[----:B------:R-:W5:Y:S01]  /*04e0*/  LDG.E.U16 R26, desc[UR24][R26.64] ;  /* 0x000000181a1a7981 */ /* 0x000f62000c1e1500 */
[----:B------:R-:W-:-:S02]  /*04f0*/  LEA.HI.X.SX32 R33, R33, R3, 0x1, P6 ;  /* 0x0000000321217211 */ /* 0x000fc400030f0eff */
[----:B------:R-:W-:Y:S01]  /*0500*/  LEA.HI.X.SX32 R3, R35, R3, 0x1, P4 ;  /* 0x0000000323037211 */ /* 0x000fe200020f0eff */
[----:B------:R-:W5:Y:S04]  /*0510*/  LDG.E.U16 R29, desc[UR24][R28.64] ;  /* 0x000000181c1d7981 */ /* 0x000f68000c1e1500 */
[----:B------:R0:W5:Y:S04]  /*0520*/  LDG.E.U16 R35, desc[UR24][R12.64] ;  /* 0x000000180c237981 */ /* 0x000168000c1e1500 */
[----:B------:R-:W5:Y:S04]  /*0530*/  LDG.E.U16 R30, desc[UR24][R30.64] ;  /* 0x000000181e1e7981 */ /* 0x000f68000c1e1500 */
[----:B------:R-:W5:Y:S04]  /*0540*/  LDG.E.U16 R33, desc[UR24][R32.64] ;  /* 0x0000001820217981 */ /* 0x000f68000c1e1500 */
[----:B------:R0:W5:Y:S04]  /*0550*/  LDG.E.U16 R18, desc[UR24][R18.64] ;  /* 0x0000001812127981 */ /* 0x000168000c1e1500 */
[----:B------:R-:W5:Y:S01]  /*0560*/  LDG.E.U16 R2, desc[UR24][R2.64] ;  /* 0x0000001802027981 */ /* 0x000f62000c1e1500 */
[----:B------:R-:W0:Y:S01]  /*0570*/  S2UR UR4, SR_CgaCtaId ;  /* 0x00000000000479c3 */ /* 0x000e220000008800 */
[C---:B-1----:R-:W-:Y:S01]  /*0580*/  SHF.L.U32 R20, R36.reuse, 0x1, RZ ;  /* 0x0000000124147819 */ /* 0x042fe200000006ff */
[----:B------:R-:W-:Y:S01]  /*0590*/  UMOV UR21, 0x400 ;  /* 0x0000040000157882 */ /* 0x000fe20000000000 */
[----:B0-----:R-:W-:Y:S01]  /*05a0*/  LOP3.LUT R23, R36, 0x40, RZ, 0xc0, !PT ;  /* 0x0000004024177812 */ /* 0x001fe200078ec0ff */
[----:B------:R-:W-:Y:S01]  /*05b0*/  UISETP.GE.AND UP0, UPT, UR28, 0x1, UPT ;  /* 0x000000011c00788c */ /* 0x000fe2000bf06270 */
[----:B------:R-:W-:-:S04]  /*05c0*/  LOP3.LUT R10, R20, 0x7e, RZ, 0xc0, !PT ;  /* 0x0000007e140a7812 */ /* 0x000fc800078ec0ff */
[----:B------:R-:W-:Y:S02]  /*05d0*/  LEA R10, R23, R10, 0x5 ;  /* 0x0000000a170a7211 */ /* 0x000fe400078e28ff */
[----:B------:R-:W-:Y:S02]  /*05e0*/  PLOP3.LUT P0, PT, PT, PT, UP0, 0x80, 0x0 ;  /* 0x000000000000781c */ /* 0x000fe40003f0f008 */
[C---:B------:R-:W-:Y:S02]  /*05f0*/  LOP3.LUT R11, R10.reuse, 0x10, RZ, 0x3c, !PT ;  /* 0x000000100a0b7812 */ /* 0x040fe400078e3cff */
[C---:B------:R-:W-:Y:S02]  /*0600*/  LOP3.LUT R12, R10.reuse, 0x20, RZ, 0x3c, !PT ;  /* 0x000000200a0c7812 */ /* 0x040fe400078e3cff */
[C---:B------:R-:W-:Y:S01]  /*0610*/  LOP3.LUT R13, R10.reuse, 0x30, RZ, 0x3c, !PT ;  /* 0x000000300a0d7812 */ /* 0x040fe200078e3cff */
[----:B------:R-:W-:Y:S01]  /*0620*/  ULEA UR21, UR4, UR21, 0x18 ;  /* 0x0000001504157291 */ /* 0x000fe2000f8ec03f */
[----:B------:R-:W-:-:S02]  /*0630*/  LOP3.LUT R14, R10, 0x40, RZ, 0x3c, !PT ;  /* 0x000000400a0e7812 */ /* 0x000fc400078e3cff */
[C---:B------:R-:W-:Y:S02]  /*0640*/  LOP3.LUT R15, R10.reuse, 0x50, RZ, 0x3c, !PT ;  /* 0x000000500a0f7812 */ /* 0x040fe400078e3cff */
[C---:B------:R-:W-:Y:S02]  /*0650*/  LOP3.LUT R16, R10.reuse, 0x60, RZ, 0x3c, !PT ;  /* 0x000000600a107812 */ /* 0x040fe400078e3cff */
[----:B------:R-:W-:Y:S02]  /*0660*/  LOP3.LUT R17, R10, 0x70, RZ, 0x3c, !PT ;  /* 0x000000700a117812 */ /* 0x000fe400078e3cff */
[----:B------:R-:W-:Y:S02]  /*0670*/  CS2R R160, SRZ ;  /* 0x0000000000a07805 */ /* 0x000fe4000001ff00 */
[----:B------:R-:W-:Y:S02]  /*0680*/  MOV R19, 0xff800000 ;  /* 0xff80000000137802 */ /* 0x000fe40000000f00 */
[----:B------:R-:W-:-:S02]  /*0690*/  CS2R R162, SRZ ;  /* 0x0000000000a27805 */ /* 0x000fc4000001ff00 */
[----:B------:R-:W-:Y:S02]  /*06a0*/  MOV R117, 0xff800000 ;  /* 0xff80000000757802 */ /* 0x000fe40000000f00 */
[----:B------:R-:W-:Y:S02]  /*06b0*/  CS2R R164, SRZ ;  /* 0x0000000000a47805 */ /* 0x000fe4000001ff00 */
[----:B------:R-:W-:Y:S02]  /*06c0*/  MOV R124, 0xff800000 ;  /* 0xff800000007c7802 */ /* 0x000fe40000000f00 */
[----:B------:R-:W-:Y:S02]  /*06d0*/  CS2R R166, SRZ ;  /* 0x0000000000a67805 */ /* 0x000fe4000001ff00 */
[----:B------:R-:W-:Y:S02]  /*06e0*/  MOV R147, 0xff800000 ;  /* 0xff80000000937802 */ /* 0x000fe40000000f00 */
[----:B------:R-:W-:-:S02]  /*06f0*/  CS2R R152, SRZ ;  /* 0x0000000000987805 */ /* 0x000fc4000001ff00 */
[----:B------:R-:W-:Y:S02]  /*0700*/  MOV R6, 0x3f800000 ;  /* 0x3f80000000067802 */ /* 0x000fe40000000f00 */
[----:B------:R-:W-:Y:S02]  /*0710*/  CS2R R154, SRZ ;  /* 0x00000000009a7805 */ /* 0x000fe4000001ff00 */
[----:B------:R-:W-:Y:S02]  /*0720*/  MOV R5, 0x3f800000 ;  /* 0x3f80000000057802 */ /* 0x000fe40000000f00 */
[----:B------:R-:W-:Y:S02]  /*0730*/  CS2R R156, SRZ ;  /* 0x00000000009c7805 */ /* 0x000fe4000001ff00 */
[----:B------:R-:W-:Y:S01]  /*0740*/  CS2R R158, SRZ ;  /* 0x00000000009e7805 */ /* 0x000fe2000001ff00 */
[----:B--2---:R-:W-:Y:S04]  /*0750*/  STS.U16 [R10+UR21], R37 ;  /* 0x000000250a007988 */ /* 0x004fe80008000415 */
[----:B---3--:R-:W-:Y:S04]  /*0760*/  STS.U16 [R10+UR21+0x400], R21 ;  /* 0x000400150a007988 */ /* 0x008fe80008000415 */
[----:B------:R-:W-:Y:S04]  /*0770*/  STS.U16 [R11+UR21+0x80], R4 ;  /* 0x000080040b007988 */ /* 0x000fe80008000415 */
[----:B----4-:R-:W-:Y:S04]  /*0780*/  STS.U16 [R11+UR21+0x480], R22 ;  /* 0x000480160b007988 */ /* 0x010fe80008000415 */
[----:B------:R-:W-:Y:S04]  /*0790*/  STS.U16 [R12+UR21+0x100], R7 ;  /* 0x000100070c007988 */ /* 0x000fe80008000415 */
[----:B-----5:R-:W-:Y:S04]  /*07a0*/  STS.U16 [R12+UR21+0x500], R25 ;  /* 0x000500190c007988 */ /* 0x020fe80008000415 */
[----:B------:R0:W-:Y:S04]  /*07b0*/  STS.U16 [R13+UR21+0x180], R8 ;  /* 0x000180080d007988 */ /* 0x0001e80008000415 */
[----:B------:R-:W-:Y:S04]  /*07c0*/  STS.U16 [R13+UR21+0x580], R26 ;  /* 0x0005801a0d007988 */ /* 0x000fe80008000415 */
[----:B------:R-:W-:Y:S04]  /*07d0*/  STS.U16 [R14+UR21+0x200], R35 ;  /* 0x000200230e007988 */ /* 0x000fe80008000415 */
[----:B------:R-:W-:Y:S04]  /*07e0*/  STS.U16 [R14+UR21+0x600], R29 ;  /* 0x0006001d0e007988 */ /* 0x000fe80008000415 */
[----:B------:R-:W-:Y:S04]  /*07f0*/  STS.U16 [R15+UR21+0x280], R34 ;  /* 0x000280220f007988 */ /* 0x000fe80008000415 */
[----:B------:R-:W-:Y:S04]  /*0800*/  STS.U16 [R15+UR21+0x680], R30 ;  /* 0x0006801e0f007988 */ /* 0x000fe80008000415 */
[----:B------:R-:W-:Y:S04]  /*0810*/  STS.U16 [R16+UR21+0x300], R39 ;  /* 0x0003002710007988 */ /* 0x000fe80008000415 */
[----:B------:R-:W-:Y:S01]  /*0820*/  STS.U16 [R16+UR21+0x700], R33 ;  /* 0x0007002110007988 */ /* 0x000fe20008000415 */
[----:B0-----:R-:W-:-:S03]  /*0830*/  MOV R8, 0x3f800000 ;  /* 0x3f80000000087802 */ /* 0x001fc60000000f00 */
[----:B------:R-:W-:Y:S01]  /*0840*/  STS.U16 [R17+UR21+0x380], R18 ;  /* 0x0003801211007988 */ /* 0x000fe20008000415 */
[----:B------:R-:W-:-:S03]  /*0850*/  MOV R7, 0x3f800000 ;  /* 0x3f80000000077802 */ /* 0x000fc60000000f00 */
[----:B------:R0:W-:Y:S02]  /*0860*/  STS.U16 [R17+UR21+0x780], R2 ;  /* 0x0007800211007988 */ /* 0x0001e40008000415 */
[----:B0-----:R-:W-:Y:S01]  /*0870*/  LOP3.LUT R2, R36, 0xf, RZ, 0xc0, !PT ;  /* 0x0000000f24027812 */ /* 0x001fe200078ec0ff */
[----:B------:R-:W-:Y:S06]  /*0880*/  @!P0 BRA `(.L_x_0) ;  /* 0x0000004c00d48947 */ /* 0x000fec0003800000 */
[----:B------:R-:W-:Y:S01]  /*0890*/  ULDC.64 UR8, c[0x0][0x250] ;  /* 0x0000940000087ab9 */ /* 0x000fe20000000a00 */
[----:B------:R-:W-:Y:S01]  /*08a0*/  ULDC UR4, c[0x0][0x258] ;  /* 0x0000960000047ab9 */ /* 0x000fe20000000800 */
[----:B------:R-:W-:Y:S01]  /*08b0*/  UIMAD UR8, UR20, UR8, URZ ;  /* 0x00000008140872a4 */ /* 0x000fe2000f8e023f */
[----:B------:R-:W-:Y:S01]  /*08c0*/  IMAD R2, R2, UR4, RZ ;  /* 0x0000000402027c24 */ /* 0x000fe2000f8e02ff */
[----:B------:R-:W-:Y:S01]  /*08d0*/  ULDC.64 UR16, c[0x0][0x260] ;  /* 0x0000980000107ab9 */ /* 0x000fe20000000a00 */
[----:B------:R-:W-:Y:S01]  /*08e0*/  ISETP.NE.U32.AND P0, PT, R23, RZ, PT ;  /* 0x000000ff1700720c */ /* 0x000fe20003f05070 */
[----:B------:R-:W-:Y:S01]  /*08f0*/  USHF.L.U32 UR4, UR8, 0x1, URZ ;  /* 0x0000000108047899 */ /* 0x000fe2000800063f */
[----:B------:R-:W-:Y:S01]  /*0900*/  IMAD R3, R0, UR17, RZ ;  /* 0x0000001100037c24 */ /* 0x000fe2000f8e02ff */
[----:B------:R-:W-:Y:S01]  /*0910*/  SHF.L.U32 R0, R2, 0x1, RZ ;  /* 0x0000000102007819 */ /* 0x000fe200000006ff */
[----:B------:R-:W-:Y:S01]  /*0920*/  UIMAD UR16, UR20, UR16, URZ ;  /* 0x00000010141072a4 */ /* 0x000fe2000f8e023f */
[----:B------:R-:W-:Y:S01]  /*0930*/  SHF.R.U32.HI R36, RZ, 0x4, R36 ;  /* 0x00000004ff247819 */ /* 0x000fe20000011624 */
[----:B------:R-:W-:Y:S01]  /*0940*/  ULDC.64 UR10, c[0x0][0x218] ;  /* 0x00008600000a7ab9 */ /* 0x000fe20000000a00 */
[----:B------:R-:W-:Y:S01]  /*0950*/  MOV R237, UR4 ;  /* 0x0000000400ed7c02 */ /* 0x000fe20008000f00 */
[----:B------:R-:W-:Y:S01]  /*0960*/  USHF.L.U32 UR5, UR16, 0x1, URZ ;  /* 0x0000000110057899 */ /* 0x000fe2000800063f */
[----:B------:R-:W-:Y:S01]  /*0970*/  SEL R5, RZ, 0x90, !P0 ;  /* 0x00000090ff057807 */ /* 0x000fe20004000000 */
[----:B------:R-:W-:Y:S01]  /*0980*/  UIMAD.WIDE UR6, UR16, 0x2, URZ ;  /* 0x00000002100678a5 */ /* 0x000fe2000f8e023f */
[----:B------:R-:W-:Y:S01]  /*0990*/  IADD3 R237, P0, P1, R0, UR10, R237 ;  /* 0x0000000a00ed7c10 */ /* 0x000fe2000f91e0ed */
[----:B------:R-:W-:Y:S01]  /*09a0*/  ULDC.64 UR12, c[0x0][0x220] ;  /* 0x00008800000c7ab9 */ /* 0x000fe20000000a00 */
[----:B------:R-:W-:Y:S01]  /*09b0*/  SGXT.U32 R0, R36, 0x3 ;  /* 0x000000032400781a */ /* 0x000fe20000000000 */
[----:B------:R-:W-:Y:S01]  /*09c0*/  IMAD.HI R2, R2, 0x2, RZ ;  /* 0x0000000202027827 */ /* 0x000fe200078e02ff */
[----:B------:R-:W-:Y:S01]  /*09d0*/  MOV R235, UR5 ;  /* 0x0000000500eb7c02 */ /* 0x000fe20008000f00 */
[----:B------:R-:W-:Y:S01]  /*09e0*/  UIMAD.WIDE UR4, UR8, 0x2, URZ ;  /* 0x00000002080478a5 */ /* 0x000fe2000f8e023f */
[----:B------:R-:W-:Y:S01]  /*09f0*/  MOV R7, UR9 ;  /* 0x0000000900077c02 */ /* 0x000fe20008000f00 */
[----:B------:R-:W-:Y:S01]  /*0a00*/  IMAD R0, R0, UR9, RZ ;  /* 0x0000000900007c24 */ /* 0x000fe2000f8e02ff */
[----:B------:R-:W-:Y:S01]  /*0a10*/  LOP3.LUT R18, R5, 0x7e, R20, 0x78, !PT ;  /* 0x0000007e05127812 */ /* 0x000fe200078e7814 */
[C---:B------:R-:W-:Y:S01]  /*0a20*/  IMAD.HI R5, R3.reuse, 0x2, RZ ;  /* 0x0000000203057827 */ /* 0x040fe200078e02ff */
[----:B------:R-:W-:Y:S01]  /*0a30*/  SHF.L.U32 R234, R3, 0x1, RZ ;  /* 0x0000000103ea7819 */ /* 0x000fe200000006ff */
[----:B------:R-:W0:Y:S01]  /*0a40*/  LDC R47, c[0x0][0x268] ;  /* 0x00009a00ff2f7b82 */ /* 0x000e220000000800 */
[----:B------:R-:W-:Y:S01]  /*0a50*/  MOV R4, UR9 ;  /* 0x0000000900047c02 */ /* 0x000fe20008000f00 */
[----:B------:R-:W-:Y:S01]  /*0a60*/  USHF.R.U32.HI UR4, URZ, 0x4, UR21 ;  /* 0x000000043f047899 */ /* 0x000fe20008011615 */
[----:B------:R-:W-:Y:S01]  /*0a70*/  LEA R3, R7, R0, 0x3 ;  /* 0x0000000007037211 */ /* 0x000fe200078e18ff */
[----:B------:R-:W-:Y:S01]  /*0a80*/  UMOV UR8, URZ ;  /* 0x0000003f00087c82 */ /* 0x000fe20008000000 */
[----:B------:R-:W-:Y:S01]  /*0a90*/  IADD3 R234, P2, P3, R234, UR12, R235 ;  /* 0x0000000ceaea7c10 */ /* 0x000fe2000fb5e0eb */
[----:B------:R-:W-:Y:S01]  /*0aa0*/  USGXT.U32 UR4, UR4, 0xe ;  /* 0x0000000e0404789a */ /* 0x000fe20008000000 */
[----:B------:R-:W-:Y:S01]  /*0ab0*/  MOV R21, UR5 ;  /* 0x0000000500157c02 */ /* 0x000fe20008000f00 */
[----:B------:R-:W-:Y:S01]  /*0ac0*/  UIADD3 UR5, UR21, 0x1000, URZ ;  /* 0x0000100015057890 */ /* 0x000fe2000fffe03f */
[----:B------:R-:W-:-:S02]  /*0ad0*/  MOV R6, UR7 ;  /* 0x0000000700067c02 */ /* 0x000fc40008000f00 */
[----:B------:R-:W-:Y:S02]  /*0ae0*/  CS2R R160, SRZ ;  /* 0x0000000000a07805 */ /* 0x000fe4000001ff00 */
[----:B------:R-:W-:Y:S01]  /*0af0*/  LEA R4, R4, R3, 0x3 ;  /* 0x0000000304047211 */ /* 0x000fe200078e18ff */
[----:B------:R-:W-:Y:S01]  /*0b00*/  USHF.R.U32.HI UR5, URZ, 0x4, UR5 ;  /* 0x000000043f057899 */ /* 0x000fe20008011605 */
[----:B------:R-:W-:Y:S02]  /*0b10*/  IADD3.X R21, R2, UR11, R21, P0, P1 ;  /* 0x0000000b02157c10 */ /* 0x000fe400087e2415 */
[----:B------:R-:W-:Y:S02]  /*0b20*/  CS2R R162, SRZ ;  /* 0x0000000000a27805 */ /* 0x000fe4000001ff00 */
[----:B------:R-:W-:Y:S01]  /*0b30*/  IADD3.X R235, R5, UR13, R6, P2, P3 ;  /* 0x0000000d05eb7c10 */ /* 0x000fe200097e6406 */
[----:B------:R-:W-:Y:S01]  /*0b40*/  USGXT.U32 UR42, UR5, 0xe ;  /* 0x0000000e052a789a */ /* 0x000fe20008000000 */
[----:B------:R-:W-:-:S02]  /*0b50*/  MOV R5, UR9 ;  /* 0x0000000900057c02 */ /* 0x000fc40008000f00 */
[----:B------:R-:W-:Y:S02]  /*0b60*/  CS2R R164, SRZ ;  /* 0x0000000000a47805 */ /* 0x000fe4000001ff00 */
[----:B------:R-:W-:Y:S01]  /*0b70*/  LEA R2, R7, R4, 0x3 ;  /* 0x0000000407027211 */ /* 0x000fe200078e18ff */
[----:B------:R-:W-:Y:S01]  /*0b80*/  UIADD3 UR10, UP0, UR42, 0x2, URZ ;  /* 0x000000022a0a7890 */ /* 0x000fe2000ff1e03f */
[----:B------:R-:W-:Y:S02]  /*0b90*/  MOV R6, UR9 ;  /* 0x0000000900067c02 */ /* 0x000fe40008000f00 */
[----:B------:R-:W-:Y:S02]  /*0ba0*/  CS2R R166, SRZ ;  /* 0x0000000000a67805 */ /* 0x000fe4000001ff00 */
[----:B------:R-:W-:Y:S01]  /*0bb0*/  LEA R5, R5, R2, 0x3 ;  /* 0x0000000205057211 */ /* 0x000fe200078e18ff */
[C---:B0-----:R-:W-:Y:S01]  /*0bc0*/  IMAD R35, R47.reuse, 0xa, RZ ;  /* 0x0000000a2f237824 */ /* 0x041fe200078e02ff */
[----:B------:R-:W-:Y:S01]  /*0bd0*/  LEA R172, P0, R0, R237, 0x1 ;  /* 0x000000ed00ac7211 */ /* 0x000fe200078008ff */
[C---:B------:R-:W-:Y:S01]  /*0be0*/  IMAD R183, R47.reuse, 0x14, RZ ;  /* 0x000000142fb77824 */ /* 0x040fe200078e02ff */
[----:B------:R-:W-:Y:S01]  /*0bf0*/  LEA R6, R6, R5, 0x3 ;  /* 0x0000000506067211 */ /* 0x000fe200078e18ff */
[C---:B------:R-:W-:Y:S01]  /*0c00*/  IMAD R185, R47.reuse, 0x12, RZ ;  /* 0x000000122fb97824 */ /* 0x040fe200078e02ff */
[----:B------:R-:W-:Y:S01]  /*0c10*/  MOV R8, UR9 ;  /* 0x0000000900087c02 */ /* 0x000fe20008000f00 */
[----:B------:R-:W-:Y:S01]  /*0c20*/  IMAD R181, R47, 0x16, RZ ;  /* 0x000000162fb57824 */ /* 0x000fe200078e02ff */
[----:B------:R-:W-:Y:S01]  /*0c30*/  LEA R7, R7, R6, 0x3 ;  /* 0x0000000607077211 */ /* 0x000fe200078e18ff */
[----:B------:R-:W-:Y:S01]  /*0c40*/  IMAD R39, R47, 0xc, RZ ;  /* 0x0000000c2f277824 */ /* 0x000fe200078e02ff */
[-C--:B------:R-:W-:Y:S01]  /*0c50*/  LEA R170, P1, R3, R237.reuse, 0x1 ;  /* 0x000000ed03aa7211 */ /* 0x080fe200078208ff */
[C---:B------:R-:W-:Y:S01]  /*0c60*/  IMAD R179, R47.reuse, 0x18, RZ ;  /* 0x000000182fb37824 */ /* 0x040fe200078e02ff */
[----:B------:R-:W-:Y:S01]  /*0c70*/  LEA R168, P2, R4, R237, 0x1 ;  /* 0x000000ed04a87211 */ /* 0x000fe200078408ff */
[C---:B------:R-:W-:Y:S01]  /*0c80*/  IMAD R177, R47.reuse, 0x1a, RZ ;  /* 0x0000001a2fb17824 */ /* 0x040fe200078e02ff */
[----:B------:R-:W-:Y:S01]  /*0c90*/  LEA.HI.X.SX32 R173, R0, R21, 0x1, P0 ;  /* 0x0000001500ad7211 */ /* 0x000fe200000f0eff */
[C---:B------:R-:W-:Y:S01]  /*0ca0*/  IMAD R37, R47.reuse, 0xb, RZ ;  /* 0x0000000b2f257824 */ /* 0x040fe200078e02ff */
[----:B------:R-:W-:Y:S01]  /*0cb0*/  MOV R19, UR9 ;  /* 0x0000000900137c02 */ /* 0x000fe20008000f00 */
[----:B------:R-:W-:Y:S01]  /*0cc0*/  IMAD R41, R47, 0xd, RZ ;  /* 0x0000000d2f297824 */ /* 0x000fe200078e02ff */
[----:B------:R-:W-:Y:S01]  /*0cd0*/  LEA R8, R8, R7, 0x3 ;  /* 0x0000000708087211 */ /* 0x000fe200078e18ff */
[----:B------:R0:W-:Y:S01]  /*0ce0*/  STL.64 [R1+0x50], R172 ;  /* 0x000050ac01007387 */ /* 0x0001e20000100a00 */
[-C--:B------:R-:W-:Y:S01]  /*0cf0*/  LEA.HI.X.SX32 R171, R3, R21.reuse, 0x1, P1 ;  /* 0x0000001503ab7211 */ /* 0x080fe200008f0eff */
[C---:B------:R-:W-:Y:S01]  /*0d00*/  IMAD R43, R47.reuse, 0xe, RZ ;  /* 0x0000000e2f2b7824 */ /* 0x040fe200078e02ff */
[----:B------:R-:W-:Y:S01]  /*0d10*/  LEA.HI.X.SX32 R169, R4, R21, 0x1, P2 ;  /* 0x0000001504a97211 */ /* 0x000fe200010f0eff */
[----:B------:R-:W-:Y:S01]  /*0d20*/  IMAD R175, R47, 0x1c, RZ ;  /* 0x0000001c2faf7824 */ /* 0x000fe200078e02ff */
[----:B------:R-:W-:Y:S01]  /*0d30*/  MOV R20, UR9 ;  /* 0x0000000900147c02 */ /* 0x000fe20008000f00 */
[----:B------:R1:W-:Y:S01]  /*0d40*/  STL.64 [R1+0x48], R170 ;  /* 0x000048aa01007387 */ /* 0x0003e20000100a00 */
[----:B------:R-:W-:Y:S01]  /*0d50*/  LEA R19, R19, R8, 0x3 ;  /* 0x0000000813137211 */ /* 0x000fe200078e18ff */
[----:B------:R-:W-:Y:S01]  /*0d60*/  UIADD3.X UR11, UR8, 0x40000040, URZ, UP0, !UPT ;  /* 0x40000040080b7890 */ /* 0x000fe200087fe43f */
[----:B------:R-:W-:Y:S01]  /*0d70*/  MOV R23, UR9 ;  /* 0x0000000900177c02 */ /* 0x000fe20008000f00 */
[----:B------:R2:W-:Y:S01]  /*0d80*/  STL.64 [R1+0x40], R168 ;  /* 0x000040a801007387 */ /* 0x0005e20000100a00 */
[----:B------:R-:W-:-:S02]  /*0d90*/  LEA R0, R20, R19, 0x3 ;  /* 0x0000001314007211 */ /* 0x000fc400078e18ff */
[----:B------:R-:W-:Y:S02]  /*0da0*/  CS2R R152, SRZ ;  /* 0x0000000000987805 */ /* 0x000fe4000001ff00 */
[C---:B0-----:R-:W-:Y:S02]  /*0db0*/  LEA R172, P0, R2.reuse, R237, 0x1 ;  /* 0x000000ed02ac7211 */ /* 0x041fe400078008ff */
[----:B------:R-:W-:Y:S02]  /*0dc0*/  CS2R R154, SRZ ;  /* 0x00000000009a7805 */ /* 0x000fe4000001ff00 */
[----:B------:R-:W-:Y:S02]  /*0dd0*/  MOV R22, UR9 ;  /* 0x0000000900167c02 */ /* 0x000fe40008000f00 */
[----:B------:R-:W-:Y:S02]  /*0de0*/  CS2R R156, SRZ ;  /* 0x00000000009c7805 */ /* 0x000fe4000001ff00 */
[----:B------:R-:W-:-:S02]  /*0df0*/  LEA.HI.X.SX32 R173, R2, R21, 0x1, P0 ;  /* 0x0000001502ad7211 */ /* 0x000fc400000f0eff */
[----:B------:R-:W-:Y:S02]  /*0e00*/  CS2R R158, SRZ ;  /* 0x00000000009e7805 */ /* 0x000fe4000001ff00 */
[-C--:B-1----:R-:W-:Y:S01]  /*0e10*/  LEA R170, P1, R5, R237.reuse, 0x1 ;  /* 0x000000ed05aa7211 */ /* 0x082fe200078208ff */
[----:B------:R-:W-:Y:S01]  /*0e20*/  UMOV UR12, 0x80 ;  /* 0x00000080000c7882 */ /* 0x000fe20000000000 */
[----:B------:R-:W-:Y:S01]  /*0e30*/  LEA R3, R23, R0, 0x3 ;  /* 0x0000000017037211 */ /* 0x000fe200078e18ff */
[----:B------:R0:W-:Y:S01]  /*0e40*/  STL.64 [R1+0x38], R172 ;  /* 0x000038ac01007387 */ /* 0x0001e20000100a00 */
[C---:B--2---:R-:W-:Y:S01]  /*0e50*/  LEA R168, P2, R6.reuse, R237, 0x1 ;  /* 0x000000ed06a87211 */ /* 0x044fe200078408ff */
[----:B------:R-:W-:Y:S01]  /*0e60*/  UMOV UR13, 0x40000040 ;  /* 0x40000040000d7882 */ /* 0x000fe20000000000 */
[-C--:B------:R-:W-:Y:S01]  /*0e70*/  LEA.HI.X.SX32 R171, R5, R21.reuse, 0x1, P1 ;  /* 0x0000001505ab7211 */ /* 0x080fe200008f0eff */
[----:B------:R-:W-:Y:S01]  /*0e80*/  UMOV UR5, URZ ;  /* 0x0000003f00057c82 */ /* 0x000fe20008000000 */
[----:B------:R-:W-:Y:S01]  /*0e90*/  LEA.HI.X.SX32 R169, R6, R21, 0x1, P2 ;  /* 0x0000001506a97211 */ /* 0x000fe200010f0eff */
[----:B------:R-:W-:Y:S01]  /*0ea0*/  UMOV UR6, URZ ;  /* 0x0000003f00067c82 */ /* 0x000fe20008000000 */
[----:B------:R-:W-:Y:S01]  /*0eb0*/  MOV R25, UR9 ;  /* 0x0000000900197c02 */ /* 0x000fe20008000f00 */
[----:B------:R1:W-:Y:S01]  /*0ec0*/  STL.64 [R1+0x30], R170 ;  /* 0x000030aa01007387 */ /* 0x0003e20000100a00 */
[----:B------:R-:W-:Y:S01]  /*0ed0*/  LEA R2, R22, R3, 0x3 ;  /* 0x0000000316027211 */ /* 0x000fe200078e18ff */
[----:B------:R-:W-:Y:S01]  /*0ee0*/  UMOV UR7, URZ ;  /* 0x0000003f00077c82 */ /* 0x000fe20008000000 */
[----:B------:R-:W-:Y:S01]  /*0ef0*/  MOV R27, UR9 ;  /* 0x00000009001b7c02 */ /* 0x000fe20008000f00 */
[----:B------:R2:W-:Y:S01]  /*0f00*/  STL.64 [R1+0x28], R168 ;  /* 0x000028a801007387 */ /* 0x0005e20000100a00 */
[----:B0-----:R-:W-:Y:S01]  /*0f10*/  LEA R172, P0, R7, R237, 0x1 ;  /* 0x000000ed07ac7211 */ /* 0x001fe200078008ff */
[----:B------:R-:W-:Y:S01]  /*0f20*/  UIADD3.64 UR12, UR4, UR12, URZ ;  /* 0x0000000c040c7297 */ /* 0x000fe2000fffe03f */
[----:B------:R-:W-:Y:S01]  /*0f30*/  LEA R4, R25, R2, 0x3 ;  /* 0x0000000219047211 */ /* 0x000fe200078e18ff */
[----:B------:R-:W-:Y:S01]  /*0f40*/  UIADD3.64 UR18, UR10, 0x2, URZ ;  /* 0x000000020a127897 */ /* 0x000fe2000fffe03f */
[----:B------:R-:W-:Y:S01]  /*0f50*/  LEA.HI.X.SX32 R173, R7, R21, 0x1, P0 ;  /* 0x0000001507ad7211 */ /* 0x000fe200000f0eff */
[----:B------:R-:W-:Y:S01]  /*0f60*/  UIADD3.64 UR22, UR10, 0x4, URZ ;  /* 0x000000040a167897 */ /* 0x000fe2000fffe03f */
[----:B------:R-:W-:Y:S01]  /*0f70*/  MOV R24, UR9 ;  /* 0x0000000900187c02 */ /* 0x000fe20008000f00 */
[----:B------:R-:W-:Y:S01]  /*0f80*/  UIADD3.64 UR26, UR10, 0x7e, URZ ;  /* 0x0000007e0a1a7897 */ /* 0x000fe2000fffe03f */
[----:B------:R-:W-:Y:S01]  /*0f90*/  LEA R5, R27, R4, 0x3 ;  /* 0x000000041b057211 */ /* 0x000fe200078e18ff */
[----:B------:R0:W-:Y:S01]  /*0fa0*/  STL.64 [R1+0x20], R172 ;  /* 0x000020ac01007387 */ /* 0x0001e20000100a00 */
[-C--:B-1----:R-:W-:Y:S01]  /*0fb0*/  LEA R170, P1, R8, R237.reuse, 0x1 ;  /* 0x000000ed08aa7211 */ /* 0x082fe200078208ff */
[----:B------:R-:W-:Y:S01]  /*0fc0*/  IMAD R27, R47, 0x6, RZ ;  /* 0x000000062f1b7824 */ /* 0x000fe200078e02ff */
[C---:B--2---:R-:W-:Y:S01]  /*0fd0*/  LEA R168, P2, R19.reuse, R237, 0x1 ;  /* 0x000000ed13a87211 */ /* 0x044fe200078408ff */
[----:B------:R-:W-:Y:S01]  /*0fe0*/  UIADD3.64 UR30, UR10, 0x80, URZ ;  /* 0x000000800a1e7897 */ /* 0x000fe2000fffe03f */
[----:B------:R-:W-:Y:S01]  /*0ff0*/  MOV R29, UR9 ;  /* 0x00000009001d7c02 */ /* 0x000fe20008000f00 */
[----:B------:R-:W-:Y:S01]  /*1000*/  UIADD3.64 UR34, UR10, 0x82, URZ ;  /* 0x000000820a227897 */ /* 0x000fe2000fffe03f */
[----:B------:R-:W-:Y:S01]  /*1010*/  LEA.HI.X.SX32 R169, R19, R21, 0x1, P2 ;  /* 0x0000001513a97211 */ /* 0x000fe200010f0eff */
[----:B------:R-:W-:Y:S01]  /*1020*/  UIADD3.64 UR38, UR10, 0x84, URZ ;  /* 0x000000840a267897 */ /* 0x000fe2000fffe03f */
[----:B------:R-:W-:Y:S01]  /*1030*/  LEA R6, R24, R5, 0x3 ;  /* 0x0000000518067211 */ /* 0x000fe200078e18ff */
[----:B------:R-:W-:Y:S01]  /*1040*/  ULDC UR16, c[0x0][0x238] ;  /* 0x00008e0000107ab9 */ /* 0x000fe20000000800 */
[----:B------:R-:W-:Y:S01]  /*1050*/  LEA.HI.X.SX32 R171, R8, R21, 0x1, P1 ;  /* 0x0000001508ab7211 */ /* 0x000fe200008f0eff */
[----:B------:R1:W-:Y:S01]  /*1060*/  STL.64 [R1+0x10], R168 ;  /* 0x000010a801007387 */ /* 0x0003e20000100a00 */
[-C--:B------:R-:W-:Y:S01]  /*1070*/  LEA R22, P1, R3, R237.reuse, 0x1 ;  /* 0x000000ed03167211 */ /* 0x080fe200078208ff */
[----:B0-----:R-:W-:Y:S01]  /*1080*/  IMAD R173, R47, 0x1e, RZ ;  /* 0x0000001e2fad7824 */ /* 0x001fe200078e02ff */
[C---:B------:R-:W-:Y:S01]  /*1090*/  LEA R250, P2, R2.reuse, R237, 0x1 ;  /* 0x000000ed02fa7211 */ /* 0x040fe200078408ff */
[----:B------:R-:W-:Y:S01]  /*10a0*/  STL.64 [R1+0x18], R170 ;  /* 0x000018aa01007387 */ /* 0x000fe20000100a00 */
[-C--:B------:R-:W-:Y:S01]  /*10b0*/  LEA.HI.X.SX32 R23, R3, R21.reuse, 0x1, P1 ;  /* 0x0000001503177211 */ /* 0x080fe200008f0eff */
[----:B------:R-:W-:Y:S01]  /*10c0*/  UMOV UR46, UR42 ;  /* 0x0000002a002e7c82 */ /* 0x000fe20008000000 */
[----:B------:R-:W-:Y:S01]  /*10d0*/  LEA.HI.X.SX32 R251, R2, R21, 0x1, P2 ;  /* 0x0000001502fb7211 */ /* 0x000fe200010f0eff */
[----:B------:R-:W-:Y:S01]  /*10e0*/  UMOV UR47, 0xc0000010 ;  /* 0xc0000010002f7882 */ /* 0x000fe20000000000 */
[-C--:B------:R-:W-:Y:S01]  /*10f0*/  LEA R244, P1, R5, R237.reuse, 0x1 ;  /* 0x000000ed05f47211 */ /* 0x080fe200078208ff */
[----:B------:R-:W-:Y:S01]  /*1100*/  UMOV UR43, 0x40000040 ;  /* 0x40000040002b7882 */ /* 0x000fe20000000000 */
[----:B------:R-:W-:-:S02]  /*1110*/  LEA R240, P2, R6, R237, 0x1 ;  /* 0x000000ed06f07211 */ /* 0x000fc400078408ff */
[C---:B-1----:R-:W-:Y:S02]  /*1120*/  LEA R168, P0, R0.reuse, R237, 0x1 ;  /* 0x000000ed00a87211 */ /* 0x042fe400078008ff */
[----:B------:R-:W-:Y:S02]  /*1130*/  LEA R25, R47, R47, 0x2 ;  /* 0x0000002f2f197211 */ /* 0x000fe400078e10ff */
[----:B------:R-:W-:Y:S02]  /*1140*/  LEA.HI.X.SX32 R169, R0, R21, 0x1, P0 ;  /* 0x0000001500a97211 */ /* 0x000fe400000f0eff */
[----:B------:R-:W-:Y:S02]  /*1150*/  LEA R0, R29, R6, 0x3 ;  /* 0x000000061d007211 */ /* 0x000fe400078e18ff */
[-C--:B------:R-:W-:Y:S01]  /*1160*/  LEA R248, P0, R4, R237.reuse, 0x1 ;  /* 0x000000ed04f87211 */ /* 0x080fe200078008ff */
[----:B------:R-:W-:Y:S01]  /*1170*/  STL.64 [R1+0x8], R168 ;  /* 0x000008a801007387 */ /* 0x000fe20000100a00 */
[----:B------:R-:W-:-:S02]  /*1180*/  LEA R236, P3, R0, R237, 0x1 ;  /* 0x000000ed00ec7211 */ /* 0x000fc400078608ff */
[-C--:B------:R-:W-:Y:S01]  /*1190*/  IADD3 R182, P5, R183, R234.reuse, RZ ;  /* 0x000000eab7b67210 */ /* 0x080fe20007fbe0ff */
[----:B------:R0:W-:Y:S01]  /*11a0*/  STL.64 [R1], R22 ;  /* 0x0000001601007387 */ /* 0x0001e20000100a00 */
[----:B------:R-:W-:Y:S02]  /*11b0*/  IADD3 R224, P6, R35, R234, RZ ;  /* 0x000000ea23e07210 */ /* 0x000fe40007fde0ff */
[-C--:B------:R-:W-:Y:S02]  /*11c0*/  LEA.HI.X.SX32 R249, R4, R21.reuse, 0x1, P0 ;  /* 0x0000001504f97211 */ /* 0x080fe400000f0eff */
[-C--:B------:R-:W-:Y:S02]  /*11d0*/  LEA.HI.X.SX32 R245, R5, R21.reuse, 0x1, P1 ;  /* 0x0000001505f57211 */ /* 0x080fe400008f0eff */
[-C--:B------:R-:W-:Y:S02]  /*11e0*/  LEA.HI.X.SX32 R241, R6, R21.reuse, 0x1, P2 ;  /* 0x0000001506f17211 */ /* 0x080fe400010f0eff */
[----:B------:R-:W-:-:S02]  /*11f0*/  LEA.HI.X.SX32 R237, R0, R21, 0x1, P3 ;  /* 0x0000001500ed7211 */ /* 0x000fc400018f0eff */
[-C--:B------:R-:W-:Y:S02]  /*1200*/  LEA.HI.X.SX32 R225, R25, R235.reuse, 0x1, P6 ;  /* 0x000000eb19e17211 */ /* 0x080fe400030f0eff */
[----:B------:R-:W-:Y:S02]  /*1210*/  LEA.HI.X.SX32 R183, R35, R235, 0x1, P5 ;  /* 0x000000eb23b77211 */ /* 0x000fe400028f0eff */
[CC--:B------:R-:W-:Y:S02]  /*1220*/  LEA R33, R47.reuse, R47.reuse, 0x3 ;  /* 0x0000002f2f217211 */ /* 0x0c0fe400078e18ff */
[----:B------:R-:W-:Y:S02]  /*1230*/  LEA R21, R47, R47, 0x1 ;  /* 0x0000002f2f157211 */ /* 0x000fe400078e08ff */
[-C--:B------:R-:W-:Y:S02]  /*1240*/  IADD3 R184, P0, R185, R234.reuse, RZ ;  /* 0x000000eab9b87210 */ /* 0x080fe40007f1e0ff */
[----:B------:R-:W-:-:S02]  /*1250*/  IADD3 R180, P1, R181, R234, RZ ;  /* 0x000000eab5b47210 */ /* 0x000fc40007f3e0ff */
[-C--:B------:R-:W-:Y:S02]  /*1260*/  IADD3 R178, P3, R179, R234.reuse, RZ ;  /* 0x000000eab3b27210 */ /* 0x080fe40007f7e0ff */
[-C--:B------:R-:W-:Y:S02]  /*1270*/  IADD3 R176, P2, R177, R234.reuse, RZ ;  /* 0x000000eab1b07210 */ /* 0x080fe40007f5e0ff */
[-C--:B------:R-:W-:Y:S02]  /*1280*/  IADD3 R228, P6, R27, R234.reuse, RZ ;  /* 0x000000ea1be47210 */ /* 0x080fe40007fde0ff */
[----:B------:R-:W-:Y:S02]  /*1290*/  IADD3 R222, P5, R39, R234, RZ ;  /* 0x000000ea27de7210 */ /* 0x000fe40007fbe0ff */
[----:B------:R-:W-:Y:S02]  /*12a0*/  SHF.L.U32 R19, R47, 0x1, RZ ;  /* 0x000000012f137819 */ /* 0x000fe400000006ff */
[----:B------:R-:W-:-:S02]  /*12b0*/  LEA.HI.X.SX32 R185, R33, R235, 0x1, P0 ;  /* 0x000000eb21b97211 */ /* 0x000fc400000f0eff */
[-C--:B------:R-:W-:Y:S02]  /*12c0*/  LEA.HI.X.SX32 R181, R37, R235.reuse, 0x1, P1 ;  /* 0x000000eb25b57211 */ /* 0x080fe400008f0eff */
[-C--:B------:R-:W-:Y:S02]  /*12d0*/  LEA.HI.X.SX32 R229, R21, R235.reuse, 0x1, P6 ;  /* 0x000000eb15e57211 */ /* 0x080fe400030f0eff */
[-C--:B------:R-:W-:Y:S02]  /*12e0*/  LEA.HI.X.SX32 R223, R27, R235.reuse, 0x1, P5 ;  /* 0x000000eb1bdf7211 */ /* 0x080fe400028f0eff */
[-C--:B------:R-:W-:Y:S02]  /*12f0*/  LEA.HI.X.SX32 R179, R39, R235.reuse, 0x1, P3 ;  /* 0x000000eb27b37211 */ /* 0x080fe400018f0eff */
[----:B------:R-:W-:Y:S02]  /*1300*/  LEA.HI.X.SX32 R177, R41, R235, 0x1, P2 ;  /* 0x000000eb29b17211 */ /* 0x000fe400010f0eff */
[----:B------:R-:W-:-:S02]  /*1310*/  LEA R29, R47, -R47, 0x3 ;  /* 0x8000002f2f1d7211 */ /* 0x000fc400078e18ff */
[C---:B0-----:R-:W-:Y:S02]  /*1320*/  SHF.L.U32 R23, R47.reuse, 0x2, RZ ;  /* 0x000000022f177819 */ /* 0x041fe400000006ff */
[C---:B------:R-:W-:Y:S02]  /*1330*/  SHF.L.U32 R31, R47.reuse, 0x3, RZ ;  /* 0x000000032f1f7819 */ /* 0x040fe400000006ff */
[----:B------:R-:W-:Y:S02]  /*1340*/  LEA R45, R47, -R47, 0x4 ;  /* 0x8000002f2f2d7211 */ /* 0x000fe400078e20ff */
[-C--:B------:R-:W-:Y:S02]  /*1350*/  IADD3 R174, P4, R175, R234.reuse, RZ ;  /* 0x000000eaafae7210 */ /* 0x080fe40007f9e0ff */
[-C--:B------:R-:W-:Y:S02]  /*1360*/  IADD3 R172, P0, R173, R234.reuse, RZ ;  /* 0x000000eaadac7210 */ /* 0x080fe40007f1e0ff */
[----:B------:R-:W-:-:S02]  /*1370*/  IADD3 R170, P1, R43, R234, RZ ;  /* 0x000000ea2baa7210 */ /* 0x000fc40007f3e0ff */
[-C--:B------:R-:W-:Y:S02]  /*1380*/  IADD3 R232, P6, R19, R234.reuse, RZ ;  /* 0x000000ea13e87210 */ /* 0x080fe40007fde0ff */
[CC--:B------:R-:W-:Y:S02]  /*1390*/  LEA R230, P5, R47.reuse, R234.reuse, 0x2 ;  /* 0x000000ea2fe67211 */ /* 0x0c0fe400078a10ff */
[CC--:B------:R-:W-:Y:S02]  /*13a0*/  LEA R226, P3, R47.reuse, R234.reuse, 0x3 ;  /* 0x000000ea2fe27211 */ /* 0x0c0fe400078618ff */
[----:B------:R-:W-:Y:S02]  /*13b0*/  LEA R168, P2, R47, R234, 0x4 ;  /* 0x000000ea2fa87211 */ /* 0x000fe400078420ff */
[----:B------:R-:W-:Y:S02]  /*13c0*/  MOV R0, 0xff800000 ;  /* 0xff80000000007802 */ /* 0x000fe40000000f00 */
[----:B------:R-:W-:-:S02]  /*13d0*/  MOV R8, 0x3f800000 ;  /* 0x3f80000000087802 */ /* 0x000fc40000000f00 */
[----:B------:R-:W-:Y:S02]  /*13e0*/  MOV R7, 0x3f800000 ;  /* 0x3f80000000077802 */ /* 0x000fe40000000f00 */
[----:B------:R-:W-:Y:S02]  /*13f0*/  MOV R6, 0x3f800000 ;  /* 0x3f80000000067802 */ /* 0x000fe40000000f00 */
[----:B------:R-:W-:Y:S02]  /*1400*/  MOV R5, 0x3f800000 ;  /* 0x3f80000000057802 */ /* 0x000fe40000000f00 */
[----:B------:R-:W-:Y:S02]  /*1410*/  MOV R2, 0xff800000 ;  /* 0xff80000000027802 */ /* 0x000fe40000000f00 */
[----:B------:R-:W-:Y:S02]  /*1420*/  MOV R3, 0xff800000 ;  /* 0xff80000000037802 */ /* 0x000fe40000000f00 */
[----:B------:R-:W-:-:S02]  /*1430*/  MOV R4, 0xff800000 ;  /* 0xff80000000047802 */ /* 0x000fc40000000f00 */
[-C--:B------:R-:W-:Y:S02]  /*1440*/  LEA.HI.X.SX32 R171, R29, R235.reuse, 0x1, P1 ;  /* 0x000000eb1dab7211 */ /* 0x080fe400008f0eff */
[-C--:B------:R-:W-:Y:S02]  /*1450*/  LEA.HI.X.SX32 R175, R43, R235.reuse, 0x1, P4 ;  /* 0x000000eb2baf7211 */ /* 0x080fe400020f0eff */
[-C--:B------:R-:W-:Y:S02]  /*1460*/  LEA.HI.X.SX32 R233, R47, R235.reuse, 0x1, P6 ;  /* 0x000000eb2fe97211 */ /* 0x080fe400030f0eff */
[-C--:B------:R-:W-:Y:S02]  /*1470*/  LEA.HI.X.SX32 R231, R19, R235.reuse, 0x1, P5 ;  /* 0x000000eb13e77211 */ /* 0x080fe400028f0eff */
[-C--:B------:R-:W-:Y:S02]  /*1480*/  LEA.HI.X.SX32 R227, R23, R235.reuse, 0x1, P3 ;  /* 0x000000eb17e37211 */ /* 0x080fe400018f0eff */
[----:B------:R-:W-:-:S02]  /*1490*/  LEA.HI.X.SX32 R169, R31, R235, 0x1, P2 ;  /* 0x000000eb1fa97211 */ /* 0x000fc400010f0eff */
[----:B------:R-:W-:-:S07]  /*14a0*/  LEA.HI.X.SX32 R173, R45, R235, 0x1, P0 ;  /* 0x000000eb2dad7211 */ /* 0x000fce00000f0eff */
.L_x_1:
[----:B------:R-:W2:Y:S04]  /*14b0*/  LDL.64 R206, [R1+0x50] ;  /* 0x0000500001ce7983 */ /* 0x000ea80000100a00 */
[----:B------:R-:W3:Y:S04]  /*14c0*/  LDL.64 R204, [R1+0x48] ;  /* 0x0000480001cc7983 */ /* 0x000ee80000100a00 */
[----:B------:R-:W4:Y:S04]  /*14d0*/  LDL.64 R202, [R1+0x40] ;  /* 0x0000400001ca7983 */ /* 0x000f280000100a00 */
[----:B------:R-:W5:Y:S04]  /*14e0*/  LDL.64 R200, [R1+0x38] ;  /* 0x0000380001c87983 */ /* 0x000f680000100a00 */
[----:B------:R-:W5:Y:S04]  /*14f0*/  LDL.64 R198, [R1+0x30] ;  /* 0x0000300001c67983 */ /* 0x000f680000100a00 */
[----:B------:R-:W5:Y:S04]  /*1500*/  LDL.64 R196, [R1+0x28] ;  /* 0x0000280001c47983 */ /* 0x000f680000100a00 */
[----:B------:R-:W5:Y:S04]  /*1510*/  LDL.64 R194, [R1+0x20] ;  /* 0x0000200001c27983 */ /* 0x000f680000100a00 */
[----:B------:R-:W5:Y:S04]  /*1520*/  LDL.64 R192, [R1+0x18] ;  /* 0x0000180001c07983 */ /* 0x000f680000100a00 */
[----:B------:R-:W5:Y:S04]  /*1530*/  LDL.64 R190, [R1+0x10] ;  /* 0x0000100001be7983 */ /* 0x000f680000100a00 */
[----:B------:R-:W5:Y:S04]  /*1540*/  LDL.64 R188, [R1+0x8] ;  /* 0x0000080001bc7983 */ /* 0x000f680000100a00 */
[----:B------:R-:W5:Y:S01]  /*1550*/  LDL.64 R186, [R1] ;  /* 0x0000000001ba7983 */ /* 0x000f620000100a00 */
[----:B------:R-:W-:-:S02]  /*1560*/  MOV R20, UR6 ;  /* 0x0000000600147c02 */ /* 0x000fc40008000f00 */
[----:B------:R-:W-:Y:S02]  /*1570*/  MOV R22, UR6 ;  /* 0x0000000600167c02 */ /* 0x000fe40008000f00 */
[----:B------:R-:W-:Y:S02]  /*1580*/  MOV R24, UR6 ;  /* 0x0000000600187c02 */ /* 0x000fe40008000f00 */
[----:B------:R-:W-:Y:S02]  /*1590*/  MOV R26, UR6 ;  /* 0x00000006001a7c02 */ /* 0x000fe40008000f00 */
[----:B------:R-:W-:Y:S02]  /*15a0*/  MOV R28, UR6 ;  /* 0x00000006001c7c02 */ /* 0x000fe40008000f00 */
[----:B------:R-:W-:Y:S02]  /*15b0*/  MOV R30, UR6 ;  /* 0x00000006001e7c02 */ /* 0x000fe40008000f00 */
[----:B------:R-:W-:-:S02]  /*15c0*/  MOV R32, UR6 ;  /* 0x0000000600207c02 */ /* 0x000fc40008000f00 */
[----:B------:R-:W-:Y:S02]  /*15d0*/  MOV R34, UR6 ;  /* 0x0000000600227c02 */ /* 0x000fe40008000f00 */
[----:B------:R-:W-:Y:S02]  /*15e0*/  MOV R36, UR6 ;  /* 0x0000000600247c02 */ /* 0x000fe40008000f00 */
[----:B------:R-:W-:Y:S02]  /*15f0*/  MOV R38, UR6 ;  /* 0x0000000600267c02 */ /* 0x000fe40008000f00 */
[----:B------:R-:W-:Y:S02]  /*1600*/  MOV R40, UR6 ;  /* 0x0000000600287c02 */ /* 0x000fe40008000f00 */
[----:B------:R-:W-:Y:S02]  /*1610*/  MOV R43, UR6 ;  /* 0x00000006002b7c02 */ /* 0x000fe40008000f00 */
[----:B------:R-:W-:-:S02]  /*1620*/  MOV R45, UR6 ;  /* 0x00000006002d7c02 */ /* 0x000fc40008000f00 */
[----:B------:R-:W-:Y:S01]  /*1630*/  MOV R47, UR6 ;  /* 0x00000006002f7c02 */ /* 0x000fe20008000f00 */
[----:B------:R-:W-:Y:S01]  /*1640*/  IMAD.WIDE R42, R43, 0x2, R250 ;  /* 0x000000022b2a7825 */ /* 0x000fe200078e02fa */
[----:B------:R-:W-:Y:S02]  /*1650*/  MOV R49, UR6 ;  /* 0x0000000600317c02 */ /* 0x000fe40008000f00 */
[----:B------:R-:W-:Y:S01]  /*1660*/  MOV R51, UR6 ;  /* 0x0000000600337c02 */ /* 0x000fe20008000f00 */
[----:B------:R-:W-:-:S04]  /*1670*/  IMAD.WIDE R44, R45, 0x2, R248 ;  /* 0x000000022d2c7825 */ /* 0x000fc800078e02f8 */
[----:B------:R-:W-:-:S04]  /*1680*/  IMAD.WIDE R46, R47, 0x2, R244 ;  /* 0x000000022f2e7825 */ /* 0x000fc800078e02f4 */
[----:B------:R-:W-:-:S04]  /*1690*/  IMAD.WIDE R48, R49, 0x2, R240 ;  /* 0x0000000231307825 */ /* 0x000fc800078e02f0 */
[----:B------:R-:W-:-:S04]  /*16a0*/  IMAD.WIDE R50, R51, 0x2, R236 ;  /* 0x0000000233327825 */ /* 0x000fc800078e02ec */
[----:B--2---:R-:W-:-:S04]  /*16b0*/  IMAD.WIDE R20, R20, 0x2, R206 ;  /* 0x0000000214147825 */ /* 0x004fc800078e02ce */
[----:B---3--:R-:W-:Y:S02]  /*16c0*/  IMAD.WIDE R22, R22, 0x2, R204 ;  /* 0x0000000216167825 */ /* 0x008fe400078e02cc */
[----:B------:R-:W2:Y:S02]  /*16d0*/  LDG.E.U16 R21, desc[UR24][R20.64] ;  /* 0x0000001814157981 */ /* 0x000ea4000c1e1500 */
[----:B----4-:R-:W-:Y:S02]  /*16e0*/  IMAD.WIDE R24, R24, 0x2, R202 ;  /* 0x0000000218187825 */ /* 0x010fe400078e02ca */
[----:B------:R-:W3:Y:S02]  /*16f0*/  LDG.E.U16 R23, desc[UR24][R22.64] ;  /* 0x0000001816177981 */ /* 0x000ee4000c1e1500 */
[----:B-----5:R-:W-:Y:S02]  /*1700*/  IMAD.WIDE R26, R26, 0x2, R200 ;  /* 0x000000021a1a7825 */ /* 0x020fe400078e02c8 */
[----:B------:R-:W4:Y:S02]  /*1710*/  LDG.E.U16 R25, desc[UR24][R24.64] ;  /* 0x0000001818197981 */ /* 0x000f24000c1e1500 */
[----:B------:R-:W-:-:S02]  /*1720*/  IMAD.WIDE R28, R28, 0x2, R198 ;  /* 0x000000021c1c7825 */ /* 0x000fc400078e02c6 */
[----:B------:R-:W5:Y:S02]  /*1730*/  LDG.E.U16 R27, desc[UR24][R26.64] ;  /* 0x000000181a1b7981 */ /* 0x000f64000c1e1500 */
[----:B------:R-:W-:Y:S02]  /*1740*/  IMAD.WIDE R30, R30, 0x2, R196 ;  /* 0x000000021e1e7825 */ /* 0x000fe400078e02c4 */
[----:B------:R-:W5:Y:S02]  /*1750*/  LDG.E.U16 R29, desc[UR24][R28.64] ;  /* 0x000000181c1d7981 */ /* 0x000f64000c1e1500 */
[----:B------:R-:W-:Y:S02]  /*1760*/  IMAD.WIDE R32, R32, 0x2, R194 ;  /* 0x0000000220207825 */ /* 0x000fe400078e02c2 */
[----:B------:R-:W5:Y:S02]  /*1770*/  LDG.E.U16 R31, desc[UR24][R30.64] ;  /* 0x000000181e1f7981 */ /* 0x000f64000c1e1500 */
[----:B------:R-:W-:-:S02]  /*1780*/  IMAD.WIDE R34, R34, 0x2, R192 ;  /* 0x0000000222227825 */ /* 0x000fc400078e02c0 */
[----:B------:R-:W5:Y:S02]  /*1790*/  LDG.E.U16 R33, desc[UR24][R32.64] ;  /* 0x0000001820217981 */ /* 0x000f64000c1e1500 */
[----:B------:R-:W-:Y:S02]  /*17a0*/  IMAD.WIDE R36, R36, 0x2, R190 ;  /* 0x0000000224247825 */ /* 0x000fe400078e02be */
[----:B------:R-:W5:Y:S02]  /*17b0*/  LDG.E.U16 R35, desc[UR24][R34.64] ;  /* 0x0000001822237981 */ /* 0x000f64000c1e1500 */
[----:B------:R-:W-:Y:S02]  /*17c0*/  IMAD.WIDE R38, R38, 0x2, R188 ;  /* 0x0000000226267825 */ /* 0x000fe400078e02bc */
[----:B------:R-:W5:Y:S02]  /*17d0*/  LDG.E.U16 R37, desc[UR24][R36.64] ;  /* 0x0000001824257981 */ /* 0x000f64000c1e1500 */
[----:B------:R-:W-:-:S02]  /*17e0*/  IMAD.WIDE R40, R40, 0x2, R186 ;  /* 0x0000000228287825 */ /* 0x000fc400078e02ba */
[----:B------:R-:W5:Y:S04]  /*17f0*/  LDG.E.U16 R19, desc[UR24][R38.64] ;  /* 0x0000001826137981 */ /* 0x000f68000c1e1500 */
[----:B------:R-:W5:Y:S04]  /*1800*/  LDG.E.U16 R187, desc[UR24][R40.64] ;  /* 0x0000001828bb7981 */ /* 0x000f68000c1e1500 */
[----:B------:R-:W5:Y:S04]  /*1810*/  LDG.E.U16 R189, desc[UR24][R42.64] ;  /* 0x000000182abd7981 */ /* 0x000f68000c1e1500 */
[----:B------:R-:W5:Y:S04]  /*1820*/  LDG.E.U16 R191, desc[UR24][R44.64] ;  /* 0x000000182cbf7981 */ /* 0x000f68000c1e1500 */
[----:B------:R-:W5:Y:S04]  /*1830*/  LDG.E.U16 R193, desc[UR24][R46.64] ;  /* 0x000000182ec17981 */ /* 0x000f68000c1e1500 */
[----:B------:R-:W5:Y:S04]  /*1840*/  LDG.E.U16 R195, desc[UR24][R48.64] ;  /* 0x0000001830c37981 */ /* 0x000f68000c1e1500 */
[----:B------:R-:W5:Y:S01]  /*1850*/  LDG.E.U16 R197, desc[UR24][R50.64] ;  /* 0x0000001832c57981 */ /* 0x000f62000c1e1500 */
[----:B------:R-:W-:Y:S06]  /*1860*/  BAR.SYNC.DEFER_BLOCKING 0x0 ;  /* 0x0000000000007b1d */ /* 0x000fec0000010000 */
[----:B------:R-:W-:Y:S01]  /*1870*/  UMOV UR44, UR4 ;  /* 0x00000004002c7c82 */ /* 0x000fe20008000000 */
[----:B------:R-:W-:Y:S01]  /*1880*/  UMOV UR45, 0x40000040 ;  /* 0x40000040002d7882 */ /* 0x000fe20000000000 */
[----:B------:R-:W-:Y:S01]  /*1890*/  UMOV UR14, UR46 ;  /* 0x0000002e000e7c82 */ /* 0x000fe20008000000 */
[----:B------:R-:W-:Y:S01]  /*18a0*/  UMOV UR15, UR47 ;  /* 0x0000002f000f7c82 */ /* 0x000fe20008000000 */
[----:B--2---:R-:W-:Y:S04]  /*18b0*/  STS.U16 [R18+UR21+0x1000], R21 ;  /* 0x0010001512007988 */ /* 0x004fe80008000415 */
[----:B---3--:R-:W-:Y:S04]  /*18c0*/  STS.U16 [R18+UR21+0x1100], R23 ;  /* 0x0011001712007988 */ /* 0x008fe80008000415 */
[----:B----4-:R-:W-:Y:S04]  /*18d0*/  STS.U16 [R18+UR21+0x1200], R25 ;  /* 0x0012001912007988 */ /* 0x010fe80008000415 */
[----:B-----5:R-:W-:Y:S04]  /*18e0*/  STS.U16 [R18+UR21+0x1300], R27 ;  /* 0x0013001b12007988 */ /* 0x020fe80008000415 */
[----:B------:R-:W-:Y:S04]  /*18f0*/  STS.U16 [R18+UR21+0x1400], R29 ;  /* 0x0014001d12007988 */ /* 0x000fe80008000415 */
[----:B------:R-:W-:Y:S04]  /*1900*/  STS.U16 [R18+UR21+0x1500], R31 ;  /* 0x0015001f12007988 */ /* 0x000fe80008000415 */
[----:B------:R-:W-:Y:S04]  /*1910*/  STS.U16 [R18+UR21+0x1600], R33 ;  /* 0x0016002112007988 */ /* 0x000fe80008000415 */
[----:B------:R-:W-:Y:S04]  /*1920*/  STS.U16 [R18+UR21+0x1700], R35 ;  /* 0x0017002312007988 */ /* 0x000fe80008000415 */
[----:B------:R0:W-:Y:S04]  /*1930*/  STS.U16 [R18+UR21+0x1800], R37 ;  /* 0x0018002512007988 */ /* 0x0001e80008000415 */
[----:B------:R-:W-:Y:S04]  /*1940*/  STS.U16 [R18+UR21+0x1900], R19 ;  /* 0x0019001312007988 */ /* 0x000fe80008000415 */
[----:B------:R1:W-:Y:S04]  /*1950*/  STS.U16 [R18+UR21+0x1a00], R187 ;  /* 0x001a00bb12007988 */ /* 0x0003e80008000415 */
[----:B------:R-:W-:Y:S04]  /*1960*/  STS.U16 [R18+UR21+0x1b00], R189 ;  /* 0x001b00bd12007988 */ /* 0x000fe80008000415 */
[----:B------:R-:W-:Y:S04]  /*1970*/  STS.U16 [R18+UR21+0x1c00], R191 ;  /* 0x001c00bf12007988 */ /* 0x000fe80008000415 */
[----:B------:R-:W-:Y:S04]  /*1980*/  STS.U16 [R18+UR21+0x1d00], R193 ;  /* 0x001d00c112007988 */ /* 0x000fe80008000415 */
[----:B------:R-:W-:Y:S04]  /*1990*/  STS.U16 [R18+UR21+0x1e00], R195 ;  /* 0x001e00c312007988 */ /* 0x000fe80008000415 */
[----:B------:R2:W-:Y:S01]  /*19a0*/  STS.U16 [R18+UR21+0x1f00], R197 ;  /* 0x001f00c512007988 */ /* 0x0005e20008000415 */
[----:B------:R3:W-:Y:S06]  /*19b0*/  MEMBAR.ALL.CTA ;  /* 0x0000000000007992 */ /* 0x0007ec0000008000 */
[----:B---3--:R-:W3:Y:S02]  /*19c0*/  FENCE.VIEW.ASYNC.S ;  /* 0x00000000000073c6 */ /* 0x008ee40000000000 */
[----:B---3--:R-:W-:Y:S06]  /*19d0*/  BAR.SYNC.DEFER_BLOCKING 0x0 ;  /* 0x0000000000007b1d */ /* 0x008fec0000010000 */
[----:B0-----:R-:W-:-:S06]  /*19e0*/  WARPGROUP.ARRIVE ;  /* 0x00000000000079c5 */ /* 0x001fcc0000000000 */
[----:B------:R-:W-:-:S12]  /*19f0*/  HGMMA.64x128x16.F32.BF16 R88, gdesc[UR44].tnspA, RZ, !UPT ;  /* 0x21e000002c5879f0 */ /* 0x000fd8000c7018ff */
[----:B------:R-:W-:Y:S01]  /*1a00*/  HGMMA.64x128x16.F32.BF16 R24, gdesc[UR12].tnspA, RZ, !UPT, gsb0 ;  /* 0x21e000000c1879f0 */ /* 0x000fe2000c0018ff */
[----:B-1----:R-:W-:Y:S02]  /*1a10*/  MOV R187, UR7 ;  /* 0x0000000700bb7c02 */ /* 0x002fe40008000f00 */
[----:B------:R-:W-:Y:S02]  /*1a20*/  MOV R23, UR7 ;  /* 0x0000000700177c02 */ /* 0x000fe40008000f00 */
[----:B------:R-:W-:Y:S01]  /*1a30*/  MOV R21, UR7 ;  /* 0x0000000700157c02 */ /* 0x000fe20008000f00 */
[----:B------:R-:W-:Y:S01]  /*1a40*/  IMAD.WIDE R186, R187, 0x2, R232 ;  /* 0x00000002bbba7825 */ /* 0x000fe200078e02e8 */
[----:B------:R-:W-:-:S03]  /*1a50*/  MOV R19, UR7 ;  /* 0x0000000700137c02 */ /* 0x000fc60008000f00 */
[----:B------:R-:W-:Y:S01]  /*1a60*/  IMAD.WIDE R22, R23, 0x2, R230 ;  /* 0x0000000217167825 */ /* 0x000fe200078e02e6 */
[----:B------:R0:W3:Y:S01]  /*1a70*/  LDG.E.U16 R201, desc[UR24][R186.64] ;  /* 0x00000018bac97981 */ /* 0x0000e2000c1e1500 */
[----:B--2---:R-:W-:Y:S02]  /*1a80*/  MOV R197, UR7 ;  /* 0x0000000700c57c02 */ /* 0x004fe40008000f00 */
[----:B------:R-:W-:Y:S01]  /*1a90*/  IMAD.WIDE R20, R21, 0x2, R226 ;  /* 0x0000000215147825 */ /* 0x000fe200078e02e2 */
[----:B------:R1:W2:Y:S03]  /*1aa0*/  LDG.E.U16 R200, desc[UR24][R22.64] ;  /* 0x0000001816c87981 */ /* 0x0002a6000c1e1500 */
[----:B0-----:R-:W-:Y:S01]  /*1ab0*/  IMAD.WIDE R186, R19, 0x2, R222 ;  /* 0x0000000213ba7825 */ /* 0x001fe200078e02de */
[----:B------:R-:W-:Y:S01]  /*1ac0*/  MOV R19, UR7 ;  /* 0x0000000700137c02 */ /* 0x000fe20008000f00 */
[----:B------:R0:W4:Y:S01]  /*1ad0*/  LDG.E.U16 R189, desc[UR24][R20.64] ;  /* 0x0000001814bd7981 */ /* 0x000122000c1e1500 */
[----:B-1----:R-:W-:Y:S01]  /*1ae0*/  MOV R23, UR7 ;  /* 0x0000000700177c02 */ /* 0x002fe20008000f00 */
[----:B------:R-:W-:-:S02]  /*1af0*/  IMAD.WIDE R196, R197, 0x2, R168 ;  /* 0x00000002c5c47825 */ /* 0x000fc400078e02a8 */
[----:B------:R-:W5:Y:S02]  /*1b00*/  LDG.E.U16 R191, desc[UR24][R186.64] ;  /* 0x00000018babf7981 */ /* 0x000f64000c1e1500 */
[----:B------:R-:W-:Y:S02]  /*1b10*/  IMAD.WIDE R22, R23, 0x2, R184 ;  /* 0x0000000217167825 */ /* 0x000fe400078e02b8 */
[----:B------:R-:W3:Y:S02]  /*1b20*/  LDG.E.U16 R196, desc[UR24][R196.64] ;  /* 0x00000018c4c47981 */ /* 0x000ee4000c1e1500 */
[----:B0-----:R-:W-:Y:S01]  /*1b30*/  IMAD.WIDE R20, R19, 0x2, R182 ;  /* 0x0000000213147825 */ /* 0x001fe200078e02b6 */
[----:B------:R-:W-:-:S04]  /*1b40*/  MOV R19, UR7 ;  /* 0x0000000700137c02 */ /* 0x000fc80008000f00 */
[----:B------:R-:W2:Y:S04]  /*1b50*/  LDG.E.U16 R187, desc[UR24][R20.64] ;  /* 0x0000001814bb7981 */ /* 0x000ea8000c1e1500 */
[----:B------:R0:W4:Y:S02]  /*1b60*/  LDG.E.U16 R197, desc[UR24][R22.64] ;  /* 0x0000001816c57981 */ /* 0x000124000c1e1500 */
[----:B0-----:R-:W-:Y:S01]  /*1b70*/  IMAD.WIDE R22, R19, 0x2, R174 ;  /* 0x0000000213167825 */ /* 0x001fe200078e02ae */
[----:B------:R-:W-:-:S05]  /*1b80*/  MOV R19, UR7 ;  /* 0x0000000700137c02 */ /* 0x000fca0008000f00 */
[----:B------:R-:W-:Y:S01]  /*1b90*/  IMAD.WIDE R20, R19, 0x2, R172 ;  /* 0x0000000213147825 */ /* 0x000fe200078e02ac */
[----:B------:R-:W-:-:S03]  /*1ba0*/  WARPGROUP.DEPBAR.LE gsb0, 0x0 ;  /* 0x00008000000079c5 */ /* 0x000fc60000010000 */
[----:B------:R-:W-:Y:S01]  /*1bb0*/  FMUL R19, R88, UR16 ;  /* 0x0000001058137c20 */ /* 0x000fe20008400000 */
[----:B------:R-:W-:-:S05]  /*1bc0*/  FMUL R186, R89, UR16 ;  /* 0x0000001059ba7c20 */ /* 0x000fca0008400000 */
[----:B------:R-:W-:Y:S01]  /*1bd0*/  FMNMX R186, R19, R186, !PT ;  /* 0x000000ba13ba7209 */ /* 0x000fe20007800000 */
        /* <DEDUP_REMOVED lines=59> */
[----:B------:R-:W-:Y:S02]  /*1f90*/  FMNMX R19, R19, R186, !PT ;  /* 0x000000ba13137209 */ /* 0x000fe40007800000 */
[----:B------:R-:W-:-:S03]  /*1fa0*/  MOV R203, UR7 ;  /* 0x0000000700cb7c02 */ /* 0x000fc60008000f00 */
[----:B------:R-:W0:Y:S02]  /*1fb0*/  SHFL.BFLY PT, R186, R19, 0x2, 0x1f ;  /* 0x0c401f0013ba7f89 */ /* 0x000e2400000e0000 */
[----:B------:R-:W-:-:S04]  /*1fc0*/  IMAD.WIDE R202, R203, 0x2, R234 ;  /* 0x00000002cbca7825 */ /* 0x000fc800078e02ea */
[----:B------:R-:W-:Y:S02]  /*1fd0*/  FMUL R210, R91, UR16 ;  /* 0x000000105bd27c20 */ /* 0x000fe40008400000 */
[----:B------:R1:W5:Y:S02]  /*1fe0*/  LDG.E.U16 R202, desc[UR24][R202.64] ;  /* 0x00000018caca7981 */ /* 0x000364000c1e1500 */
[----:B-1----:R-:W-:-:S05]  /*1ff0*/  FMUL R203, R90, UR16 ;  /* 0x000000105acb7c20 */ /* 0x002fca0008400000 */
[----:B------:R-:W-:Y:S01]  /*2000*/  FMNMX R210, R203, R210, !PT ;  /* 0x000000d2cbd27209 */ /* 0x000fe20007800000 */
[----:B------:R-:W-:Y:S01]  /*2010*/  FMUL R203, R94, UR16 ;  /* 0x000000105ecb7c20 */ /* 0x000fe20008400000 */
[----:B0-----:R-:W-:Y:S01]  /*2020*/  FMNMX R186, R19, R186, !PT ;  /* 0x000000ba13ba7209 */ /* 0x001fe20007800000 */
[----:B------:R-:W-:Y:S01]  /*2030*/  FMUL R19, R95, UR16 ;  /* 0x000000105f137c20 */ /* 0x000fe20008400000 */
[----:B------:R-:W-:Y:S02]  /*2040*/  MOV R199, UR7 ;  /* 0x0000000700c77c02 */ /* 0x000fe40008000f00 */
[----:B------:R-:W-:-:S04]  /*2050*/  FMNMX R210, R203, R210, !PT ;  /* 0x000000d2cbd27209 */ /* 0x000fc80007800000 */
[----:B------:R-:W-:Y:S01]  /*2060*/  FMNMX R210, R19, R210, !PT ;  /* 0x000000d213d27209 */ /* 0x000fe20007800000 */
[----:B------:R-:W-:Y:S01]  /*2070*/  IMAD.WIDE R198, R199, 0x2, R224 ;  /* 0x00000002c7c67825 */ /* 0x000fe200078e02e0 */
[----:B------:R-:W0:Y:S03]  /*2080*/  SHFL.BFLY PT, R19, R186, 0x1, 0x1f ;  /* 0x0c201f00ba137f89 */ /* 0x000e2600000e0000 */
[----:B------:R-:W-:Y:S02]  /*2090*/  FMUL R203, R98, UR16 ;  /* 0x0000001062cb7c20 */ /* 0x000fe40008400000 */
[----:B------:R-:W2:Y:S03]  /*20a0*/  LDG.E.U16 R198, desc[UR24][R198.64] ;  /* 0x00000018c6c67981 */ /* 0x000ea6000c1e1500 */
[----:B------:R-:W-:-:S02]  /*20b0*/  FMNMX R203, R203, R210, !PT ;  /* 0x000000d2cbcb7209 */ /* 0x000fc40007800000 */
[----:B------:R-:W-:Y:S01]  /*20c0*/  MOV R193, UR7 ;  /* 0x0000000700c17c02 */ /* 0x000fe20008000f00 */
[----:B------:R1:W2:Y:S04]  /*20d0*/  LDG.E.U16 R199, desc[UR24][R20.64] ;  /* 0x0000001814c77981 */ /* 0x0002a8000c1e1500 */
[----:B------:R-:W-:-:S06]  /*20e0*/  IMAD.WIDE R192, R193, 0x2, R170 ;  /* 0x00000002c1c07825 */ /* 0x000fcc00078e02aa */
[----:B------:R-:W2:Y:S01]  /*20f0*/  LDG.E.U16 R192, desc[UR24][R192.64] ;  /* 0x00000018c0c07981 */ /* 0x000ea2000c1e1500 */
[----:B-1----:R-:W-:-:S05]  /*2100*/  FMUL R20, R99, UR16 ;  /* 0x0000001063147c20 */ /* 0x002fca0008400000 */
[----:B------:R-:W-:Y:S01]  /*2110*/  FMNMX R203, R20, R203, !PT ;  /* 0x000000cb14cb7209 */ /* 0x000fe20007800000 */
[----:B------:R-:W-:Y:S01]  /*2120*/  FMUL R20, R102, UR16 ;  /* 0x0000001066147c20 */ /* 0x000fe20008400000 */
[----:B------:R0:W2:Y:S04]  /*2130*/  LDG.E.U16 R193, desc[UR24][R22.64] ;  /* 0x0000001816c17981 */ /* 0x0000a8000c1e1500 */
[----:B------:R-:W-:Y:S01]  /*2140*/  FMNMX R203, R20, R203, !PT ;  /* 0x000000cb14cb7209 */ /* 0x000fe20007800000 */
[----:B------:R-:W-:Y:S01]  /*2150*/  FMUL R20, R103, UR16 ;  /* 0x0000001067147c20 */ /* 0x000fe20008400000 */
[----:B0-----:R-:W-:Y:S01]  /*2160*/  FMNMX R23, R186, R19, !PT ;  /* 0x00000013ba177209 */ /* 0x001fe20007800000 */
[----:B------:R-:W-:-:S03]  /*2170*/  FMUL R19, R106, UR16 ;  /* 0x000000106a137c20 */ /* 0x000fc60008400000 */
[----:B------:R-:W-:-:S04]  /*2180*/  FMNMX R20, R20, R203, !PT ;  /* 0x000000cb14147209 */ /* 0x000fc80007800000 */
        /* <DEDUP_REMOVED lines=27> */
[----:B------:R-:W-:Y:S01]  /*2340*/  FMUL R20, R134, UR16 ;  /* 0x0000001086147c20 */ /* 0x000fe20008400000 */
[----:B------:R-:W-:Y:S01]  /*2350*/  FMUL R215, R24, UR16 ;  /* 0x0000001018d77c20 */ /* 0x000fe20008400000 */
[----:B------:R-:W-:-:S03]  /*2360*/  FMUL R22, R25, UR16 ;  /* 0x0000001019167c20 */ /* 0x000fc60008400000 */
[----:B------:R-:W-:Y:S01]  /*2370*/  FMNMX R21, R20, R21, !PT ;  /* 0x0000001514157209 */ /* 0x000fe20007800000 */
[----:B------:R-:W-:Y:S01]  /*2380*/  FMUL R20, R135, UR16 ;  /* 0x0000001087147c20 */ /* 0x000fe20008400000 */
[----:B------:R-:W-:Y:S02]  /*2390*/  FMNMX R19, R23, R0, !PT ;  /* 0x0000000017137209 */ /* 0x000fe40007800000 */
[----:B------:R-:W-:Y:S02]  /*23a0*/  FMNMX R215, R215, R22, !PT ;  /* 0x00000016d7d77209 */ /* 0x000fe40007800000 */
[----:B------:R-:W-:Y:S01]  /*23b0*/  FMNMX R22, R20, R21, !PT ;  /* 0x0000001514167209 */ /* 0x000fe20007800000 */
[----:B------:R-:W-:Y:S01]  /*23c0*/  FMUL R21, R138, UR16 ;  /* 0x000000108a157c20 */ /* 0x000fe20008400000 */
[----:B------:R-:W-:Y:S01]  /*23d0*/  FFMA R88, R88, UR16, -R19 ;  /* 0x0000001058587c23 */ /* 0x000fe20008000813 */
[----:B------:R-:W-:Y:S02]  /*23e0*/  MOV R195, UR7 ;  /* 0x0000000700c37c02 */ /* 0x000fe40008000f00 */
[----:B------:R-:W-:Y:S01]  /*23f0*/  MOV R205, UR7 ;  /* 0x0000000700cd7c02 */ /* 0x000fe20008000f00 */
[----:B------:R-:W-:Y:S01]  /*2400*/  FMUL R88, R88, 1.4426950216293334961 ;  /* 0x3fb8aa3b58587820 */ /* 0x000fe20000400000 */
[----:B------:R-:W-:Y:S01]  /*2410*/  FMNMX R23, R21, R22, !PT ;  /* 0x0000001615177209 */ /* 0x000fe20007800000 */
[----:B------:R-:W-:Y:S01]  /*2420*/  FMUL R22, R139, UR16 ;  /* 0x000000108b167c20 */ /* 0x000fe20008400000 */
[----:B------:R-:W-:-:S04]  /*2430*/  IMAD.WIDE R194, R195, 0x2, R228 ;  /* 0x00000002c3c27825 */ /* 0x000fc800078e02e4 */
[----:B------:R-:W-:Y:S01]  /*2440*/  FFMA R89, R89, UR16, -R19 ;  /* 0x0000001059597c23 */ /* 0x000fe20008000813 */
[----:B------:R0:W-:Y:S01]  /*2450*/  MUFU.EX2 R203, R88 ;  /* 0x0000005800cb7308 */ /* 0x0001e20000000800 */
[----:B------:R-:W-:-:S04]  /*2460*/  IMAD.WIDE R204, R205, 0x2, R176 ;  /* 0x00000002cdcc7825 */ /* 0x000fc800078e02b0 */
[----:B------:R-:W-:Y:S01]  /*2470*/  FMUL R89, R89, 1.4426950216293334961 ;  /* 0x3fb8aa3b59597820 */ /* 0x000fe20000400000 */
[----:B------:R-:W2:Y:S01]  /*2480*/  LDG.E.U16 R194, desc[UR24][R194.64] ;  /* 0x00000018c2c27981 */ /* 0x000ea2000c1e1500 */
[--C-:B------:R-:W-:Y:S01]  /*2490*/  FFMA R92, R92, UR16, -R19.reuse ;  /* 0x000000105c5c7c23 */ /* 0x100fe20008000813 */
[----:B0-----:R-:W-:Y:S01]  /*24a0*/  FMNMX R88, R22, R23, !PT ;  /* 0x0000001716587209 */ /* 0x001fe20007800000 */
[----:B------:R-:W-:Y:S01]  /*24b0*/  FMUL R23, R142, UR16 ;  /* 0x000000108e177c20 */ /* 0x000fe20008400000 */
[----:B------:R-:W-:Y:S01]  /*24c0*/  MOV R207, UR7 ;  /* 0x0000000700cf7c02 */ /* 0x000fe20008000f00 */
[----:B------:R0:W2:Y:S01]  /*24d0*/  LDG.E.U16 R195, desc[UR24][R204.64] ;  /* 0x00000018ccc37981 */ /* 0x0000a2000c1e1500 */
[----:B------:R-:W-:Y:S01]  /*24e0*/  FMUL R92, R92, 1.4426950216293334961 ;  /* 0x3fb8aa3b5c5c7820 */ /* 0x000fe20000400000 */
[----:B------:R-:W-:Y:S02]  /*24f0*/  FFMA R93, R93, UR16, -R19 ;  /* 0x000000105d5d7c23 */ /* 0x000fe40008000813 */
[----:B------:R-:W-:Y:S01]  /*2500*/  IMAD.WIDE R206, R207, 0x2, R178 ;  /* 0x00000002cfce7825 */ /* 0x000fe200078e02b2 */
[----:B0-----:R0:W1:Y:S03]  /*2510*/  MUFU.EX2 R205, R89 ;  /* 0x0000005900cd7308 */ /* 0x0010660000000800 */
[----:B------:R-:W-:Y:S01]  /*2520*/  FMUL R93, R93, 1.4426950216293334961 ;  /* 0x3fb8aa3b5d5d7820 */ /* 0x000fe20000400000 */
[----:B------:R-:W-:Y:S01]  /*2530*/  FFMA R96, R96, UR16, -R19 ;  /* 0x0000001060607c23 */ /* 0x000fe20008000813 */
[----:B------:R3:W2:Y:S01]  /*2540*/  LDG.E.U16 R188, desc[UR24][R206.64] ;  /* 0x00000018cebc7981 */ /* 0x0006a2000c1e1500 */
[----:B0-----:R-:W-:Y:S01]  /*2550*/  FMNMX R89, R23, R88, !PT ;  /* 0x0000005817597209 */ /* 0x001fe20007800000 */
[----:B------:R-:W-:Y:S01]  /*2560*/  FMUL R88, R143, UR16 ;  /* 0x000000108f587c20 */ /* 0x000fe20008400000 */
[----:B------:R0:W4:Y:S01]  /*2570*/  MUFU.EX2 R204, R92 ;  /* 0x0000005c00cc7308 */ /* 0x0001220000000800 */
[----:B------:R-:W-:-:S03]  /*2580*/  FMUL R96, R96, 1.4426950216293334961 ;  /* 0x3fb8aa3b60607820 */ /* 0x000fc60000400000 */
[----:B0-----:R-:W-:Y:S01]  /*2590*/  FMNMX R92, R88, R89, !PT ;  /* 0x00000059585c7209 */ /* 0x001fe20007800000 */
[----:B------:R-:W-:-:S03]  /*25a0*/  FMUL R89, R146, UR16 ;  /* 0x0000001092597c20 */ /* 0x000fc60008400000 */
[----:B---3--:R0:W-:Y:S01]  /*25b0*/  MUFU.EX2 R206, R93 ;  /* 0x0000005d00ce7308 */ /* 0x0081e20000000800 */
[----:B------:R-:W-:Y:S01]  /*25c0*/  FFMA R117, R117, UR16, -R19 ;  /* 0x0000001075757c23 */ /* 0x000fe20008000813 */
[----:B0-----:R-:W-:Y:S01]  /*25d0*/  FMNMX R93, R89, R92, !PT ;  /* 0x0000005c595d7209 */ /* 0x001fe20007800000 */
[----:B------:R-:W-:-:S05]  /*25e0*/  FMUL R92, R147, UR16 ;  /* 0x00000010935c7c20 */ /* 0x000fca0008400000 */
[----:B------:R0:W-:Y:S01]  /*25f0*/  MUFU.EX2 R207, R96 ;  /* 0x0000006000cf7308 */ /* 0x0001e20000000800 */
[----:B------:R-:W-:Y:S01]  /*2600*/  FMUL R117, R117, 1.4426950216293334961 ;  /* 0x3fb8aa3b75757820 */ /* 0x000fe20000400000 */
[----:B------:R-:W-:Y:S01]  /*2610*/  FFMA R108, R108, UR16, -R19 ;  /* 0x000000106c6c7c23 */ /* 0x000fe20008000813 */
[----:B0-----:R-:W-:Y:S01]  /*2620*/  FMNMX R96, R92, R93, !PT ;  /* 0x0000005d5c607209 */ /* 0x001fe20007800000 */
[----:B------:R-:W-:-:S04]  /*2630*/  FMUL R93, R150, UR16 ;  /* 0x00000010965d7c20 */ /* 0x000fc80008400000 */
[----:B------:R0:W-:Y:S01]  /*2640*/  MUFU.EX2 R22, R117 ;  /* 0x0000007500167308 */ /* 0x0001e20000000800 */
[----:B------:R-:W-:Y:S01]  /*2650*/  FMUL R108, R108, 1.4426950216293334961 ;  /* 0x3fb8aa3b6c6c7820 */ /* 0x000fe20000400000 */
[----:B------:R-:W-:Y:S01]  /*2660*/  FMNMX R96, R93, R96, !PT ;  /* 0x000000605d607209 */ /* 0x000fe20007800000 */
[----:B0-----:R-:W-:-:S05]  /*2670*/  FMUL R117, R151, UR16 ;  /* 0x0000001097757c20 */ /* 0x001fca0008400000 */
[----:B------:R0:W-:Y:S01]  /*2680*/  MUFU.EX2 R213, R108 ;  /* 0x0000006c00d57308 */ /* 0x0001e20000000800 */
[----:B------:R-:W-:-:S05]  /*2690*/  FMNMX R117, R117, R96, !PT ;  /* 0x0000006075757209 */ /* 0x000fca0007800000 */
[----:B0-----:R-:W0:Y:S01]  /*26a0*/  SHFL.BFLY PT, R108, R117, 0x2, 0x1f ;  /* 0x0c401f00756c7f89 */ /* 0x001e2200000e0000 */
[----:B------:R-:W-:Y:S01]  /*26b0*/  MOV R209, UR7 ;  /* 0x0000000700d17c02 */ /* 0x000fe20008000f00 */
[--C-:B------:R-:W-:Y:S01]  /*26c0*/  FFMA R100, R100, UR16, -R19.reuse ;  /* 0x0000001064647c23 */ /* 0x100fe20008000813 */
[----:B------:R-:W-:-:S03]  /*26d0*/  FFMA R101, R101, UR16, -R19 ;  /* 0x0000001065657c23 */ /* 0x000fc60008000813 */
[----:B------:R-:W-:-:S04]  /*26e0*/  IMAD.WIDE R208, R209, 0x2, R180 ;  /* 0x00000002d1d07825 */ /* 0x000fc800078e02b4 */
[----:B------:R-:W-:Y:S01]  /*26f0*/  FMUL R100, R100, 1.4426950216293334961 ;  /* 0x3fb8aa3b64647820 */ /* 0x000fe20000400000 */
[--C-:B------:R-:W-:Y:S01]  /*2700*/  FFMA R104, R104, UR16, -R19.reuse ;  /* 0x0000001068687c23 */ /* 0x100fe20008000813 */
[----:B------:R-:W-:Y:S01]  /*2710*/  FMUL R101, R101, 1.4426950216293334961 ;  /* 0x3fb8aa3b65657820 */ /* 0x000fe20000400000 */
[----:B------:R3:W2:Y:S02]  /*2720*/  LDG.E.U16 R190, desc[UR24][R208.64] ;  /* 0x00000018d0be7981 */ /* 0x0006a4000c1e1500 */
[----:B------:R-:W-:Y:S01]  /*2730*/  FMUL R104, R104, 1.4426950216293334961 ;  /* 0x3fb8aa3b68687820 */ /* 0x000fe20000400000 */
[--C-:B------:R-:W-:Y:S01]  /*2740*/  FFMA R105, R105, UR16, -R19.reuse ;  /* 0x0000001069697c23 */ /* 0x100fe20008000813 */
[--C-:B------:R-:W-:Y:S01]  /*2750*/  FFMA R120, R120, UR16, -R19.reuse ;  /* 0x0000001078787c23 */ /* 0x100fe20008000813 */
[----:B------:R1:W-:Y:S01]  /*2760*/  MUFU.EX2 R210, R101 ;  /* 0x0000006500d27308 */ /* 0x0003e20000000800 */
[----:B------:R-:W-:Y:S01]  /*2770*/  FFMA R112, R112, UR16, -R19 ;  /* 0x0000001070707c23 */ /* 0x000fe20008000813 */
[----:B------:R-:W-:-:S06]  /*2780*/  FMUL R105, R105, 1.4426950216293334961 ;  /* 0x3fb8aa3b69697820 */ /* 0x000fcc0000400000 */
[----:B---3--:R3:W-:Y:S01]  /*2790*/  MUFU.EX2 R209, R100 ;  /* 0x0000006400d17308 */ /* 0x0087e20000000800 */
[----:B-1----:R-:W-:Y:S01]  /*27a0*/  FMUL R101, R29, UR16 ;  /* 0x000000101d657c20 */ /* 0x002fe20008400000 */
[----:B------:R-:W-:Y:S01]  /*27b0*/  FMUL R120, R120, 1.4426950216293334961 ;  /* 0x3fb8aa3b78787820 */ /* 0x000fe20000400000 */
[----:B0-----:R-:W-:Y:S01]  /*27c0*/  FMNMX R117, R117, R108, !PT ;  /* 0x0000006c75757209 */ /* 0x001fe20007800000 */
[--C-:B------:R-:W-:Y:S01]  /*27d0*/  FFMA R109, R109, UR16, -R19.reuse ;  /* 0x000000106d6d7c23 */ /* 0x100fe20008000813 */
[--C-:B------:R-:W-:Y:S01]  /*27e0*/  FFMA R113, R113, UR16, -R19.reuse ;  /* 0x0000001071717c23 */ /* 0x100fe20008000813 */
[--C-:B------:R-:W-:Y:S01]  /*27f0*/  FFMA R116, R116, UR16, -R19.reuse ;  /* 0x0000001074747c23 */ /* 0x100fe20008000813 */
[--C-:B------:R-:W-:Y:S01]  /*2800*/  FFMA R121, R121, UR16, -R19.reuse ;  /* 0x0000001079797c23 */ /* 0x100fe20008000813 */
[--C-:B------:R-:W-:Y:S01]  /*2810*/  FFMA R124, R124, UR16, -R19.reuse ;  /* 0x000000107c7c7c23 */ /* 0x100fe20008000813 */
[----:B---3--:R-:W-:Y:S01]  /*2820*/  FMUL R100, R28, UR16 ;  /* 0x000000101c647c20 */ /* 0x008fe20008400000 */
[----:B------:R0:W-:Y:S01]  /*2830*/  MUFU.EX2 R211, R104 ;  /* 0x0000006800d37308 */ /* 0x0001e20000000800 */
[----:B------:R-:W-:Y:S01]  /*2840*/  FMUL R112, R112, 1.4426950216293334961 ;  /* 0x3fb8aa3b70707820 */ /* 0x000fe20000400000 */
[--C-:B------:R-:W-:Y:S01]  /*2850*/  FFMA R144, R144, UR16, -R19.reuse ;  /* 0x0000001090907c23 */ /* 0x100fe20008000813 */
[--C-:B------:R-:W-:Y:S01]  /*2860*/  FFMA R145, R145, UR16, -R19.reuse ;  /* 0x0000001091917c23 */ /* 0x100fe20008000813 */
[--C-:B------:R-:W-:Y:S01]  /*2870*/  FFMA R148, R148, UR16, -R19.reuse ;  /* 0x0000001094947c23 */ /* 0x100fe20008000813 */
[--C-:B------:R-:W-:Y:S01]  /*2880*/  FFMA R149, R149, UR16, -R19.reuse ;  /* 0x0000001095957c23 */ /* 0x100fe20008000813 */
[--C-:B------:R-:W-:Y:S01]  /*2890*/  FFMA R141, R141, UR16, -R19.reuse ;  /* 0x000000108d8d7c23 */ /* 0x100fe20008000813 */
[--C-:B------:R-:W-:Y:S01]  /*28a0*/  FFMA R125, R125, UR16, -R19.reuse ;  /* 0x000000107d7d7c23 */ /* 0x100fe20008000813 */
[----:B------:R-:W-:Y:S01]  /*28b0*/  FFMA R140, R140, UR16, -R19 ;  /* 0x000000108c8c7c23 */ /* 0x000fe20008000813 */
[----:B0-----:R-:W-:Y:S01]  /*28c0*/  FMNMX R104, R100, R215, !PT ;  /* 0x000000d764687209 */ /* 0x001fe20007800000 */
[----:B------:R0:W-:Y:S01]  /*28d0*/  MUFU.EX2 R212, R105 ;  /* 0x0000006900d47308 */ /* 0x0001e20000000800 */
[----:B------:R-:W-:Y:S01]  /*28e0*/  FMUL R109, R109, 1.4426950216293334961 ;  /* 0x3fb8aa3b6d6d7820 */ /* 0x000fe20000400000 */
[----:B------:R-:W-:Y:S06]  /*28f0*/  BAR.SYNC.DEFER_BLOCKING 0x0 ;  /* 0x0000000000007b1d */ /* 0x000fec0000010000 */
[----:B------:R1:W-:Y:S01]  /*2900*/  MUFU.EX2 R23, R120 ;  /* 0x0000007800177308 */ /* 0x0003e20000000800 */
[----:B0-----:R-:W-:Y:S01]  /*2910*/  FMNMX R105, R101, R104, !PT ;  /* 0x0000006865697209 */ /* 0x001fe20007800000 */
[----:B------:R-:W-:Y:S01]  /*2920*/  FMUL R104, R32, UR16 ;  /* 0x0000001020687c20 */ /* 0x000fe20008400000 */
[----:B-1----:R-:W0:Y:S05]  /*2930*/  SHFL.BFLY PT, R120, R117, 0x1, 0x1f ;  /* 0x0c201f0075787f89 */ /* 0x002e2a00000e0000 */
[----:B------:R1:W-:Y:S01]  /*2940*/  MUFU.EX2 R186, R112 ;  /* 0x0000007000ba7308 */ /* 0x0003e20000000800 */
[----:B------:R-:W-:Y:S01]  /*2950*/  FMUL R113, R113, 1.4426950216293334961 ;  /* 0x3fb8aa3b71717820 */ /* 0x000fe20000400000 */
[----:B------:R-:W-:Y:S01]  /*2960*/  FMUL R108, R36, UR16 ;  /* 0x00000010246c7c20 */ /* 0x000fe20008400000 */
[----:B------:R-:W-:Y:S01]  /*2970*/  FMUL R116, R116, 1.4426950216293334961 ;  /* 0x3fb8aa3b74747820 */ /* 0x000fe20000400000 */
[----:B-1----:R-:W-:Y:S01]  /*2980*/  FMNMX R112, R104, R105, !PT ;  /* 0x0000006968707209 */ /* 0x002fe20007800000 */
[----:B------:R-:W-:-:S03]  /*2990*/  FMUL R105, R33, UR16 ;  /* 0x0000001021697c20 */ /* 0x000fc60008400000 */
[----:B------:R1:W-:Y:S01]  /*29a0*/  MUFU.EX2 R214, R109 ;  /* 0x0000006d00d67308 */ /* 0x0003e20000000800 */
[----:B------:R-:W-:Y:S01]  /*29b0*/  FMUL R121, R121, 1.4426950216293334961 ;  /* 0x3fb8aa3b79797820 */ /* 0x000fe20000400000 */
[----:B------:R-:W-:Y:S01]  /*29c0*/  FMUL R124, R124, 1.4426950216293334961 ;  /* 0x3fb8aa3b7c7c7820 */ /* 0x000fe20000400000 */
[----:B-1----:R-:W-:-:S05]  /*29d0*/  FMNMX R109, R105, R112, !PT ;  /* 0x00000070696d7209 */ /* 0x002fca0007800000 */
[----:B------:R1:W-:Y:S01]  /*29e0*/  MUFU.EX2 R20, R113 ;  /* 0x0000007100147308 */ /* 0x0003e20000000800 */
[----:B------:R-:W-:-:S07]  /*29f0*/  FMNMX R112, R108, R109, !PT ;  /* 0x0000006d6c707209 */ /* 0x000fce0007800000 */
[----:B------:R3:W-:Y:S01]  /*2a00*/  MUFU.EX2 R21, R116 ;  /* 0x0000007400157308 */ /* 0x0007e20000000800 */
[----:B-1----:R-:W-:-:S07]  /*2a10*/  FMUL R113, R37, UR16 ;  /* 0x0000001025717c20 */ /* 0x002fce0008400000 */
[----:B------:R1:W-:Y:S01]  /*2a20*/  MUFU.EX2 R88, R121 ;  /* 0x0000007900587308 */ /* 0x0003e20000000800 */
[----:B---3--:R-:W-:Y:S01]  /*2a30*/  FMUL R116, R26, UR16 ;  /* 0x000000101a747c20 */ /* 0x008fe20008400000 */
[----:B------:R-:W-:-:S06]  /*2a40*/  FMNMX R113, R113, R112, !PT ;  /* 0x0000007071717209 */ /* 0x000fcc0007800000 */
[----:B------:R3:W-:Y:S01]  /*2a50*/  MUFU.EX2 R89, R124 ;  /* 0x0000007c00597308 */ /* 0x0007e20000000800 */
[----:B-1----:R-:W-:Y:S01]  /*2a60*/  FMUL R121, R27, UR16 ;  /* 0x000000101b797c20 */ /* 0x002fe20008400000 */
[----:B0-----:R-:W-:-:S04]  /*2a70*/  FMNMX R117, R117, R120, !PT ;  /* 0x0000007875757209 */ /* 0x001fc80007800000 */
[----:B------:R-:W-:Y:S01]  /*2a80*/  FMNMX R116, R116, R121, !PT ;  /* 0x0000007974747209 */ /* 0x000fe20007800000 */
[----:B---3--:R-:W-:Y:S01]  /*2a90*/  FMUL R124, R40, UR16 ;  /* 0x00000010287c7c20 */ /* 0x008fe20008400000 */
[----:B------:R-:W-:Y:S01]  /*2aa0*/  FMUL R121, R41, UR16 ;  /* 0x0000001029797c20 */ /* 0x000fe20008400000 */
[----:B------:R-:W-:-:S03]  /*2ab0*/  FMUL R120, R44, UR16 ;  /* 0x000000102c787c20 */ /* 0x000fc60008400000 */
[----:B------:R-:W-:-:S04]  /*2ac0*/  FMNMX R124, R124, R113, !PT ;  /* 0x000000717c7c7209 */ /* 0x000fc80007800000 */
[----:B------:R-:W-:Y:S02]  /*2ad0*/  FMNMX R121, R121, R124, !PT ;  /* 0x0000007c79797209 */ /* 0x000fe40007800000 */
[----:B------:R-:W-:Y:S02]  /*2ae0*/  FMNMX R117, R117, R2, !PT ;  /* 0x0000000275757209 */ /* 0x000fe40007800000 */
[----:B------:R-:W-:Y:S01]  /*2af0*/  FMNMX R121, R120, R121, !PT ;  /* 0x0000007978797209 */ /* 0x000fe20007800000 */
[----:B------:R-:W-:-:S05]  /*2b00*/  FMUL R120, R45, UR16 ;  /* 0x000000102d787c20 */ /* 0x000fca0008400000 */
[----:B------:R-:W-:Y:S01]  /*2b10*/  FMNMX R120, R120, R121, !PT ;  /* 0x0000007978787209 */ /* 0x000fe20007800000 */
[----:B------:R-:W-:Y:S01]  /*2b20*/  FFMA R121, R91, UR16, -R117 ;  /* 0x000000105b797c23 */ /* 0x000fe20008000875 */
        /* <DEDUP_REMOVED lines=19> */
[--C-:B------:R-:W-:Y:S01]  /*2c60*/  FFMA R94, R94, UR16, -R117.reuse ;  /* 0x000000105e5e7c23 */ /* 0x100fe20008000875 */
[----:B------:R-:W-:-:S03]  /*2c70*/  FFMA R95, R95, UR16, -R117 ;  /* 0x000000105f5f7c23 */ /* 0x000fc60008000875 */
[----:B------:R-:W-:Y:S01]  /*2c80*/  FMNMX R120, R91, R120, !PT ;  /* 0x000000785b787209 */ /* 0x000fe20007800000 */
[----:B------:R-:W-:Y:S01]  /*2c90*/  FMUL R91, R68, UR16 ;  /* 0x00000010445b7c20 */ /* 0x000fe20008400000 */
[----:B------:R-:W-:Y:S01]  /*2ca0*/  FMUL R94, R94, 1.4426950216293334961 ;  /* 0x3fb8aa3b5e5e7820 */ /* 0x000fe20000400000 */
[--C-:B------:R-:W-:Y:S01]  /*2cb0*/  FFMA R98, R98, UR16, -R117.reuse ;  /* 0x0000001062627c23 */ /* 0x100fe20008000875 */
[----:B------:R-:W-:Y:S02]  /*2cc0*/  FMUL R95, R95, 1.4426950216293334961 ;  /* 0x3fb8aa3b5f5f7820 */ /* 0x000fe40000400000 */
[----:B------:R-:W-:Y:S01]  /*2cd0*/  FMNMX R120, R91, R120, !PT ;  /* 0x000000785b787209 */ /* 0x000fe20007800000 */
[----:B------:R-:W-:Y:S01]  /*2ce0*/  FMUL R91, R69, UR16 ;  /* 0x00000010455b7c20 */ /* 0x000fe20008400000 */
[----:B------:R-:W-:Y:S01]  /*2cf0*/  FMUL R109, R144, 1.4426950216293334961 ;  /* 0x3fb8aa3b906d7820 */ /* 0x000fe20000400000 */
[----:B------:R-:W-:Y:S01]  /*2d00*/  FMUL R112, R145, 1.4426950216293334961 ;  /* 0x3fb8aa3b91707820 */ /* 0x000fe20000400000 */
[----:B------:R0:W-:Y:S01]  /*2d10*/  MUFU.EX2 R144, R94 ;  /* 0x0000005e00907308 */ /* 0x0001e20000000800 */
[----:B------:R-:W-:Y:S01]  /*2d20*/  FMUL R98, R98, 1.4426950216293334961 ;  /* 0x3fb8aa3b62627820 */ /* 0x000fe20000400000 */
[--C-:B------:R-:W-:Y:S01]  /*2d30*/  FFMA R99, R99, UR16, -R117.reuse ;  /* 0x0000001063637c23 */ /* 0x100fe20008000875 */
[----:B------:R-:W-:Y:S01]  /*2d40*/  FMUL R149, R149, 1.4426950216293334961 ;  /* 0x3fb8aa3b95957820 */ /* 0x000fe20000400000 */
[----:B------:R-:W-:Y:S01]  /*2d50*/  FMUL R113, R148, 1.4426950216293334961 ;  /* 0x3fb8aa3b94717820 */ /* 0x000fe20000400000 */
[----:B------:R-:W-:-:S03]  /*2d60*/  FFMA R102, R102, UR16, -R117 ;  /* 0x0000001066667c23 */ /* 0x000fc60008000875 */
[----:B------:R1:W-:Y:S01]  /*2d70*/  MUFU.EX2 R145, R95 ;  /* 0x0000005f00917308 */ /* 0x0003e20000000800 */
[----:B0-----:R-:W-:Y:S01]  /*2d80*/  FMUL R94, R72, UR16 ;  /* 0x00000010485e7c20 */ /* 0x001fe20008400000 */
[----:B------:R-:W-:Y:S01]  /*2d90*/  FMUL R99, R99, 1.4426950216293334961 ;  /* 0x3fb8aa3b63637820 */ /* 0x000fe20000400000 */
[----:B------:R-:W-:Y:S01]  /*2da0*/  FADD R124, -R19, R0 ;  /* 0x00000000137c7221 */ /* 0x000fe20000000100 */
[----:B-1----:R-:W-:-:S04]  /*2db0*/  FMNMX R95, R91, R120, !PT ;  /* 0x000000785b5f7209 */ /* 0x002fc80007800000 */
[----:B------:R0:W-:Y:S01]  /*2dc0*/  MUFU.EX2 R148, R98 ;  /* 0x0000006200947308 */ /* 0x0001e20000000800 */
[----:B------:R-:W-:Y:S01]  /*2dd0*/  FMUL R102, R102, 1.4426950216293334961 ;  /* 0x3fb8aa3b66667820 */ /* 0x000fe20000400000 */
[----:B------:R-:W-:Y:S01]  /*2de0*/  FMNMX R95, R94, R95, !PT ;  /* 0x0000005f5e5f7209 */ /* 0x000fe20007800000 */
[----:B------:R-:W-:Y:S01]  /*2df0*/  FFMA R103, R103, UR16, -R117 ;  /* 0x0000001067677c23 */ /* 0x000fe20008000875 */
[----:B0-----:R-:W-:-:S04]  /*2e00*/  FMUL R98, R73, UR16 ;  /* 0x0000001049627c20 */ /* 0x001fc80008400000 */
[----:B------:R-:W-:Y:S01]  /*2e10*/  MUFU.EX2 R0, R149 ;  /* 0x0000009500007308 */ /* 0x000fe20000000800 */
[----:B------:R-:W-:Y:S01]  /*2e20*/  FMUL R103, R103, 1.4426950216293334961 ;  /* 0x3fb8aa3b67677820 */ /* 0x000fe20000400000 */
[----:B------:R-:W-:Y:S01]  /*2e30*/  FFMA R106, R106, UR16, -R117 ;  /* 0x000000106a6a7c23 */ /* 0x000fe20008000875 */
[----:B------:R-:W-:-:S05]  /*2e40*/  FMNMX R98, R98, R95, !PT ;  /* 0x0000005f62627209 */ /* 0x000fca0007800000 */
[----:B------:R0:W-:Y:S01]  /*2e50*/  MUFU.EX2 R149, R99 ;  /* 0x0000006300957308 */ /* 0x0001e20000000800 */
[----:B------:R-:W-:Y:S01]  /*2e60*/  FMUL R106, R106, 1.4426950216293334961 ;  /* 0x3fb8aa3b6a6a7820 */ /* 0x000fe20000400000 */
[----:B------:R-:W-:Y:S01]  /*2e70*/  FFMA R107, R107, UR16, -R117 ;  /* 0x000000106b6b7c23 */ /* 0x000fe20008000875 */
[----:B0-----:R-:W-:-:S05]  /*2e80*/  FMUL R99, R76, UR16 ;  /* 0x000000104c637c20 */ /* 0x001fca0008400000 */
[----:B------:R0:W-:Y:S01]  /*2e90*/  MUFU.EX2 R215, R102 ;  /* 0x0000006600d77308 */ /* 0x0001e20000000800 */
[----:B------:R-:W-:Y:S01]  /*2ea0*/  FMNMX R99, R99, R98, !PT ;  /* 0x0000006263637209 */ /* 0x000fe20007800000 */
[----:B0-----:R-:W-:-:S06]  /*2eb0*/  FMUL R102, R77, UR16 ;  /* 0x000000104d667c20 */ /* 0x001fcc0008400000 */
[----:B------:R0:W-:Y:S01]  /*2ec0*/  MUFU.EX2 R216, R103 ;  /* 0x0000006700d87308 */ /* 0x0001e20000000800 */
[----:B------:R-:W-:Y:S01]  /*2ed0*/  FMUL R107, R107, 1.4426950216293334961 ;  /* 0x3fb8aa3b6b6b7820 */ /* 0x000fe20000400000 */
[--C-:B------:R-:W-:Y:S01]  /*2ee0*/  FFMA R111, R111, UR16, -R117.reuse ;  /* 0x000000106f6f7c23 */ /* 0x100fe20008000875 */
[----:B------:R-:W-:Y:S01]  /*2ef0*/  FMNMX R102, R102, R99, !PT ;  /* 0x0000006366667209 */ /* 0x000fe20007800000 */
[----:B------:R-:W-:Y:S01]  /*2f00*/  FFMA R118, R118, UR16, -R117 ;  /* 0x0000001076767c23 */ /* 0x000fe20008000875 */
[----:B0-----:R-:W-:-:S03]  /*2f10*/  FMUL R103, R80, UR16 ;  /* 0x0000001050677c20 */ /* 0x001fc60008400000 */
[----:B------:R0:W-:Y:S01]  /*2f20*/  MUFU.EX2 R217, R106 ;  /* 0x0000006a00d97308 */ /* 0x0001e20000000800 */
[----:B------:R-:W-:Y:S01]  /*2f30*/  FMUL R111, R111, 1.4426950216293334961 ;  /* 0x3fb8aa3b6f6f7820 */ /* 0x000fe20000400000 */
[----:B------:R-:W-:Y:S01]  /*2f40*/  FMNMX R103, R103, R102, !PT ;  /* 0x0000006667677209 */ /* 0x000fe20007800000 */
[----:B------:R-:W-:Y:S01]  /*2f50*/  FMUL R118, R118, 1.4426950216293334961 ;  /* 0x3fb8aa3b76767820 */ /* 0x000fe20000400000 */
[----:B0-----:R-:W-:-:S04]  /*2f60*/  FMUL R106, R81, UR16 ;  /* 0x00000010516a7c20 */ /* 0x001fc80008400000 */
[----:B------:R0:W-:Y:S01]  /*2f70*/  MUFU.EX2 R219, R107 ;  /* 0x0000006b00db7308 */ /* 0x0001e20000000800 */
[----:B------:R-:W-:Y:S01]  /*2f80*/  FFMA R119, R119, UR16, -R117 ;  /* 0x0000001077777c23 */ /* 0x000fe20008000875 */
[----:B------:R-:W-:Y:S01]  /*2f90*/  FMNMX R106, R106, R103, !PT ;  /* 0x000000676a6a7209 */ /* 0x000fe20007800000 */
[----:B0-----:R-:W-:-:S05]  /*2fa0*/  FMUL R107, R84, UR16 ;  /* 0x00000010546b7c20 */ /* 0x001fca0008400000 */
[----:B------:R0:W-:Y:S01]  /*2fb0*/  MUFU.EX2 R220, R111 ;  /* 0x0000006f00dc7308 */ /* 0x0001e20000000800 */
[----:B------:R-:W-:-:S07]  /*2fc0*/  FMUL R119, R119, 1.4426950216293334961 ;  /* 0x3fb8aa3b77777820 */ /* 0x000fce0000400000 */
[----:B------:R1:W-:Y:S01]  /*2fd0*/  MUFU.EX2 R95, R118 ;  /* 0x00000076005f7308 */ /* 0x0003e20000000800 */
[----:B0-----:R-:W-:Y:S01]  /*2fe0*/  FMUL R111, R85, UR16 ;  /* 0x00000010556f7c20 */ /* 0x001fe20008400000 */
[----:B-1----:R-:W-:-:S04]  /*2ff0*/  FMNMX R118, R107, R106, !PT ;  /* 0x0000006a6b767209 */ /* 0x002fc80007800000 */
[----:B------:R-:W-:Y:S02]  /*3000*/  FMNMX R118, R111, R118, !PT ;  /* 0x000000766f767209 */ /* 0x000fe40007800000 */
[----:B------:R0:W-:Y:S01]  /*3010*/  MUFU.EX2 R98, R119 ;  /* 0x0000007700627308 */ /* 0x0001e20000000800 */
[--C-:B------:R-:W-:Y:S01]  /*3020*/  FFMA R114, R114, UR16, -R117.reuse ;  /* 0x0000001072727c23 */ /* 0x100fe20008000875 */
[--C-:B------:R-:W-:Y:S01]  /*3030*/  FFMA R115, R115, UR16, -R117.reuse ;  /* 0x0000001073737c23 */ /* 0x100fe20008000875 */
[----:B0-----:R-:W0:Y:S02]  /*3040*/  SHFL.BFLY PT, R119, R118, 0x2, 0x1f ;  /* 0x0c401f0076777f89 */ /* 0x001e2400000e0000 */
[----:B------:R-:W-:Y:S01]  /*3050*/  FMUL R114, R114, 1.4426950216293334961 ;  /* 0x3fb8aa3b72727820 */ /* 0x000fe20000400000 */
[----:B------:R-:W-:Y:S01]  /*3060*/  FMUL R115, R115, 1.4426950216293334961 ;  /* 0x3fb8aa3b73737820 */ /* 0x000fe20000400000 */
[----:B------:R-:W-:Y:S02]  /*3070*/  FMUL R111, R30, UR16 ;  /* 0x000000101e6f7c20 */ /* 0x000fe40008400000 */
[----:B------:R1:W-:Y:S01]  /*3080*/  MUFU.EX2 R91, R114 ;  /* 0x00000072005b7308 */ /* 0x0003e20000000800 */
[----:B------:R-:W-:Y:S01]  /*3090*/  FFMA R122, R122, UR16, -R117 ;  /* 0x000000107a7a7c23 */ /* 0x000fe20008000875 */
[----:B------:R-:W-:-:S06]  /*30a0*/  FMUL R141, R141, 1.4426950216293334961 ;  /* 0x3fb8aa3b8d8d7820 */ /* 0x000fcc0000400000 */
[----:B------:R3:W-:Y:S01]  /*30b0*/  MUFU.EX2 R94, R115 ;  /* 0x00000073005e7308 */ /* 0x0007e20000000800 */
[----:B-1----:R-:W-:Y:S01]  /*30c0*/  FMUL R114, R31, UR16 ;  /* 0x000000101f727c20 */ /* 0x002fe20008400000 */
[----:B------:R-:W-:Y:S01]  /*30d0*/  FMUL R121, R121, 1.4426950216293334961 ;  /* 0x3fb8aa3b79797820 */ /* 0x000fe20000400000 */
[----:B------:R-:W-:Y:S01]  /*30e0*/  FMUL R122, R122, 1.4426950216293334961 ;  /* 0x3fb8aa3b7a7a7820 */ /* 0x000fe20000400000 */
[----:B------:R-:W-:Y:S01]  /*30f0*/  FFMA R123, R123, UR16, -R117 ;  /* 0x000000107b7b7c23 */ /* 0x000fe20008000875 */
[----:B---3--:R-:W-:-:S04]  /*3100*/  FMNMX R115, R111, R116, !PT ;  /* 0x000000746f737209 */ /* 0x008fc80007800000 */
[----:B------:R-:W-:Y:S01]  /*3110*/  FMNMX R116, R114, R115, !PT ;  /* 0x0000007372747209 */ /* 0x000fe20007800000 */
[----:B------:R-:W-:Y:S01]  /*3120*/  FMUL R115, R34, UR16 ;  /* 0x0000001022737c20 */ /* 0x000fe20008400000 */
[----:B------:R-:W-:Y:S01]  /*3130*/  MUFU.EX2 R108, R141 ;  /* 0x0000008d006c7308 */ /* 0x000fe20000000800 */
[----:B------:R-:W-:Y:S01]  /*3140*/  FMUL R125, R125, 1.4426950216293334961 ;  /* 0x3fb8aa3b7d7d7820 */ /* 0x000fe20000400000 */
[----:B------:R-:W-:Y:S01]  /*3150*/  FMUL R123, R123, 1.4426950216293334961 ;  /* 0x3fb8aa3b7b7b7820 */ /* 0x000fe20000400000 */
[----:B------:R-:W-:-:S05]  /*3160*/  FMUL R120, R35, UR16 ;  /* 0x0000001023787c20 */ /* 0x000fca0008400000 */
[----:B------:R1:W-:Y:S08]  /*3170*/  MUFU.EX2 R141, R121 ;  /* 0x00000079008d7308 */ /* 0x0003f00000000800 */
[----:B------:R0:W-:Y:S01]  /*3180*/  MUFU.EX2 R99, R122 ;  /* 0x0000007a00637308 */ /* 0x0001e20000000800 */
[----:B-1----:R-:W-:-:S04]  /*3190*/  FMNMX R121, R115, R116, !PT ;  /* 0x0000007473797209 */ /* 0x002fc80007800000 */
[----:B------:R-:W-:Y:S02]  /*31a0*/  FMNMX R120, R120, R121, !PT ;  /* 0x0000007978787209 */ /* 0x000fe40007800000 */
[----:B0-----:R-:W-:Y:S01]  /*31b0*/  FMNMX R122, R118, R119, !PT ;  /* 0x00000077767a7209 */ /* 0x001fe20007800000 */
[----:B------:R0:W-:Y:S01]  /*31c0*/  MUFU.EX2 R92, R125 ;  /* 0x0000007d005c7308 */ /* 0x0001e20000000800 */
[----:B------:R-:W-:-:S07]  /*31d0*/  FMUL R119, R38, UR16 ;  /* 0x0000001026777c20 */ /* 0x000fce0008400000 */
[----:B------:R1:W-:Y:S01]  /*31e0*/  MUFU.EX2 R102, R123 ;  /* 0x0000007b00667308 */ /* 0x0003e20000000800 */
[----:B0-----:R-:W-:Y:S01]  /*31f0*/  FMUL R125, R124, 1.4426950216293334961 ;  /* 0x3fb8aa3b7c7d7820 */ /* 0x001fe20000400000 */
[----:B------:R-:W-:Y:S01]  /*3200*/  FFMA R124, R90, UR16, -R117 ;  /* 0x000000105a7c7c23 */ /* 0x000fe20008000875 */
[----:B------:R-:W-:Y:S01]  /*3210*/  FMNMX R121, R119, R120, !PT ;  /* 0x0000007877797209 */ /* 0x000fe20007800000 */
[----:B------:R-:W-:Y:S01]  /*3220*/  FMUL R120, R39, UR16 ;  /* 0x0000001027787c20 */ /* 0x000fe20008400000 */
[----:B-1----:R-:W0:Y:S01]  /*3230*/  SHFL.BFLY PT, R123, R122, 0x1, 0x1f ;  /* 0x0c201f007a7b7f89 */ /* 0x002e2200000e0000 */
[----:B------:R-:W-:Y:S01]  /*3240*/  FMUL R124, R124, 1.4426950216293334961 ;  /* 0x3fb8aa3b7c7c7820 */ /* 0x000fe20000400000 */
[----:B------:R-:W-:-:S03]  /*3250*/  FMUL R105, R140, 1.4426950216293334961 ;  /* 0x3fb8aa3b8c697820 */ /* 0x000fc60000400000 */
[----:B------:R1:W-:Y:S01]  /*3260*/  MUFU.EX2 R140, R124 ;  /* 0x0000007c008c7308 */ /* 0x0003e20000000800 */
[----:B------:R-:W-:Y:S01]  /*3270*/  FFMA R126, R126, UR16, -R117 ;  /* 0x000000107e7e7c23 */ /* 0x000fe20008000875 */
[----:B-1----:R-:W-:Y:S01]  /*3280*/  FMNMX R124, R120, R121, !PT ;  /* 0x00000079787c7209 */ /* 0x002fe20007800000 */
[----:B------:R-:W-:-:S05]  /*3290*/  FMUL R121, R42, UR16 ;  /* 0x000000102a797c20 */ /* 0x000fca0008400000 */
[----:B------:R1:W-:Y:S01]  /*32a0*/  MUFU.EX2 R90, R125 ;  /* 0x0000007d005a7308 */ /* 0x0003e20000000800 */
[----:B------:R-:W-:Y:S01]  /*32b0*/  FMUL R126, R126, 1.4426950216293334961 ;  /* 0x3fb8aa3b7e7e7820 */ /* 0x000fe20000400000 */
[----:B-1----:R-:W-:Y:S01]  /*32c0*/  FMNMX R125, R121, R124, !PT ;  /* 0x0000007c797d7209 */ /* 0x002fe20007800000 */
[----:B------:R-:W-:-:S05]  /*32d0*/  FMUL R124, R43, UR16 ;  /* 0x000000102b7c7c20 */ /* 0x000fca0008400000 */
[----:B------:R0:W-:Y:S01]  /*32e0*/  MUFU.EX2 R103, R126 ;  /* 0x0000007e00677308 */ /* 0x0001e20000000800 */
[----:B------:R-:W-:Y:S01]  /*32f0*/  FMNMX R124, R124, R125, !PT ;  /* 0x0000007d7c7c7209 */ /* 0x000fe20007800000 */
[----:B------:R-:W-:Y:S01]  /*3300*/  FMUL R125, R46, UR16 ;  /* 0x000000102e7d7c20 */ /* 0x000fe20008400000 */
[----:B0-----:R-:W-:-:S04]  /*3310*/  FMNMX R126, R122, R123, !PT ;  /* 0x0000007b7a7e7209 */ /* 0x001fc80007800000 */
[----:B------:R-:W-:Y:S02]  /*3320*/  FMNMX R125, R125, R124, !PT ;  /* 0x0000007c7d7d7209 */ /* 0x000fe40007800000 */
[----:B------:R-:W-:Y:S01]  /*3330*/  FMNMX R124, R126, R3, !PT ;  /* 0x000000037e7c7209 */ /* 0x000fe20007800000 */
[----:B------:R-:W-:-:S04]  /*3340*/  FMUL R126, R47, UR16 ;  /* 0x000000102f7e7c20 */ /* 0x000fc80008400000 */
[----:B------:R-:W-:Y:S01]  /*3350*/  FFMA R24, R24, UR16, -R124 ;  /* 0x0000001018187c23 */ /* 0x000fe2000800087c */
[----:B------:R-:W-:-:S03]  /*3360*/  FMNMX R125, R126, R125, !PT ;  /* 0x0000007d7e7d7209 */ /* 0x000fc60007800000 */
[----:B------:R-:W-:Y:S01]  /*3370*/  FMUL R221, R24, 1.4426950216293334961 ;  /* 0x3fb8aa3b18dd7820 */ /* 0x000fe20000400000 */
        /* <DEDUP_REMOVED lines=15> */
[----:B------:R-:W-:-:S04]  /*3470*/  FFMA R25, R25, UR16, -R124 ;  /* 0x0000001019197c23 */ /* 0x000fc8000800087c */
[----:B------:R-:W-:Y:S01]  /*3480*/  FMNMX R125, R24, R125, !PT ;  /* 0x0000007d187d7209 */ /* 0x000fe20007800000 */
[----:B------:R-:W-:Y:S01]  /*3490*/  FMUL R24, R66, UR16 ;  /* 0x0000001042187c20 */ /* 0x000fe20008400000 */
[----:B------:R-:W-:Y:S01]  /*34a0*/  FMUL R25, R25, 1.4426950216293334961 ;  /* 0x3fb8aa3b19197820 */ /* 0x000fe20000400000 */
[----:B------:R-:W-:-:S03]  /*34b0*/  FFMA R28, R28, UR16, -R124 ;  /* 0x000000101c1c7c23 */ /* 0x000fc6000800087c */
[----:B------:R-:W-:Y:S01]  /*34c0*/  FMNMX R125, R24, R125, !PT ;  /* 0x0000007d187d7209 */ /* 0x000fe20007800000 */
[----:B------:R0:W-:Y:S01]  /*34d0*/  MUFU.EX2 R238, R25 ;  /* 0x0000001900ee7308 */ /* 0x0001e20000000800 */
[----:B------:R-:W-:Y:S01]  /*34e0*/  FMUL R24, R67, UR16 ;  /* 0x0000001043187c20 */ /* 0x000fe20008400000 */
[----:B------:R-:W-:Y:S01]  /*34f0*/  FMUL R28, R28, 1.4426950216293334961 ;  /* 0x3fb8aa3b1c1c7820 */ /* 0x000fe20000400000 */
[--C-:B------:R-:W-:Y:S01]  /*3500*/  FFMA R29, R29, UR16, -R124.reuse ;  /* 0x000000101d1d7c23 */ /* 0x100fe2000800087c */
[--C-:B0-----:R-:W-:Y:S02]  /*3510*/  FFMA R25, R37, UR16, -R124.reuse ;  /* 0x0000001025197c23 */ /* 0x101fe4000800087c */
[----:B------:R-:W-:Y:S01]  /*3520*/  FMNMX R125, R24, R125, !PT ;  /* 0x0000007d187d7209 */ /* 0x000fe20007800000 */
[----:B------:R-:W-:Y:S01]  /*3530*/  FMUL R24, R70, UR16 ;  /* 0x0000001046187c20 */ /* 0x000fe20008400000 */
[----:B------:R-:W-:Y:S01]  /*3540*/  FMUL R247, R25, 1.4426950216293334961 ;  /* 0x3fb8aa3b19f77820 */ /* 0x000fe20000400000 */
[--C-:B------:R-:W-:Y:S01]  /*3550*/  FFMA R25, R41, UR16, -R124.reuse ;  /* 0x0000001029197c23 */ /* 0x100fe2000800087c */
[--C-:B------:R-:W-:Y:S01]  /*3560*/  FFMA R33, R33, UR16, -R124.reuse ;  /* 0x0000001021217c23 */ /* 0x100fe2000800087c */
[----:B------:R0:W-:Y:S01]  /*3570*/  MUFU.EX2 R239, R28 ;  /* 0x0000001c00ef7308 */ /* 0x0001e20000000800 */
[----:B------:R-:W-:Y:S01]  /*3580*/  FMUL R29, R29, 1.4426950216293334961 ;  /* 0x3fb8aa3b1d1d7820 */ /* 0x000fe20000400000 */
[--C-:B------:R-:W-:Y:S01]  /*3590*/  FFMA R32, R32, UR16, -R124.reuse ;  /* 0x0000001020207c23 */ /* 0x100fe2000800087c */
[----:B------:R-:W-:Y:S01]  /*35a0*/  FMUL R33, R33, 1.4426950216293334961 ;  /* 0x3fb8aa3b21217820 */ /* 0x000fe20000400000 */
[----:B------:R-:W-:Y:S01]  /*35b0*/  FMNMX R125, R24, R125, !PT ;  /* 0x0000007d187d7209 */ /* 0x000fe20007800000 */
[----:B------:R-:W-:Y:S01]  /*35c0*/  FMUL R24, R71, UR16 ;  /* 0x0000001047187c20 */ /* 0x000fe20008400000 */
[----:B0-----:R-:W-:Y:S01]  /*35d0*/  FMUL R28, R25, 1.4426950216293334961 ;  /* 0x3fb8aa3b191c7820 */ /* 0x001fe20000400000 */
[----:B------:R-:W-:Y:S01]  /*35e0*/  FFMA R25, R44, UR16, -R124 ;  /* 0x000000102c197c23 */ /* 0x000fe2000800087c */
[----:B------:R0:W-:Y:S01]  /*35f0*/  MUFU.EX2 R243, R29 ;  /* 0x0000001d00f37308 */ /* 0x0001e20000000800 */
[----:B------:R-:W-:Y:S01]  /*3600*/  FMUL R32, R32, 1.4426950216293334961 ;  /* 0x3fb8aa3b20207820 */ /* 0x000fe20000400000 */
[----:B------:R-:W-:-:S06]  /*3610*/  FMNMX R24, R24, R125, !PT ;  /* 0x0000007d18187209 */ /* 0x000fcc0007800000 */
[----:B------:R1:W-:Y:S01]  /*3620*/  MUFU.EX2 R246, R33 ;  /* 0x0000002100f67308 */ /* 0x0003e20000000800 */
[----:B0-----:R-:W-:Y:S01]  /*3630*/  FMUL R29, R25, 1.4426950216293334961 ;  /* 0x3fb8aa3b191d7820 */ /* 0x001fe20000400000 */
[----:B------:R-:W-:Y:S01]  /*3640*/  FFMA R25, R45, UR16, -R124 ;  /* 0x000000102d197c23 */ /* 0x000fe2000800087c */
[----:B-1----:R-:W-:-:S05]  /*3650*/  FMUL R33, R74, UR16 ;  /* 0x000000104a217c20 */ /* 0x002fca0008400000 */
[----:B------:R0:W-:Y:S01]  /*3660*/  MUFU.EX2 R242, R32 ;  /* 0x0000002000f27308 */ /* 0x0001e20000000800 */
[----:B------:R-:W-:-:S07]  /*3670*/  FMNMX R24, R33, R24, !PT ;  /* 0x0000001821187209 */ /* 0x000fce0007800000 */
[----:B------:R1:W-:Y:S01]  /*3680*/  MUFU.EX2 R45, R29 ;  /* 0x0000001d002d7308 */ /* 0x0003e20000000800 */
[----:B0-----:R-:W-:Y:S01]  /*3690*/  FMUL R32, R25, 1.4426950216293334961 ;  /* 0x3fb8aa3b19207820 */ /* 0x001fe20000400000 */
[----:B------:R-:W-:Y:S01]  /*36a0*/  FFMA R25, R48, UR16, -R124 ;  /* 0x0000001030197c23 */ /* 0x000fe2000800087c */
[----:B-1----:R-:W-:-:S03]  /*36b0*/  FMUL R29, R75, UR16 ;  /* 0x000000104b1d7c20 */ /* 0x002fc60008400000 */
[----:B------:R-:W-:Y:S02]  /*36c0*/  FMUL R25, R25, 1.4426950216293334961 ;  /* 0x3fb8aa3b19197820 */ /* 0x000fe40000400000 */
[----:B------:R-:W-:Y:S01]  /*36d0*/  FMNMX R24, R29, R24, !PT ;  /* 0x000000181d187209 */ /* 0x000fe20007800000 */
[----:B------:R-:W-:Y:S01]  /*36e0*/  FMUL R29, R78, UR16 ;  /* 0x000000104e1d7c20 */ /* 0x000fe20008400000 */
[----:B------:R0:W-:Y:S04]  /*36f0*/  MUFU.EX2 R125, R25 ;  /* 0x00000019007d7308 */ /* 0x0001e80000000800 */
[----:B------:R-:W-:Y:S01]  /*3700*/  FMNMX R24, R29, R24, !PT ;  /* 0x000000181d187209 */ /* 0x000fe20007800000 */
[----:B0-----:R-:W-:-:S05]  /*3710*/  FMUL R25, R79, UR16 ;  /* 0x000000104f197c20 */ /* 0x001fca0008400000 */
        /* <DEDUP_REMOVED lines=8> */
[----:B------:R-:W-:-:S05]  /*37a0*/  FMNMX R24, R25, R24, !PT ;  /* 0x0000001819187209 */ /* 0x000fca0007800000 */
[----:B------:R-:W0:Y:S02]  /*37b0*/  SHFL.BFLY PT, R25, R24, 0x2, 0x1f ;  /* 0x0c401f0018197f89 */ /* 0x000e2400000e0000 */
[----:B0-----:R-:W-:-:S05]  /*37c0*/  FMNMX R25, R24, R25, !PT ;  /* 0x0000001918197209 */ /* 0x001fca0007800000 */
[----:B------:R-:W0:Y:S01]  /*37d0*/  SHFL.BFLY PT, R24, R25, 0x1, 0x1f ;  /* 0x0c201f0019187f89 */ /* 0x000e2200000e0000 */
[--C-:B------:R-:W-:Y:S01]  /*37e0*/  FFMA R147, R147, UR16, -R117.reuse ;  /* 0x0000001093937c23 */ /* 0x100fe20008000875 */
[----:B------:R-:W-:-:S03]  /*37f0*/  FFMA R151, R151, UR16, -R117 ;  /* 0x0000001097977c23 */ /* 0x000fc60008000875 */
[----:B------:R-:W-:Y:S01]  /*3800*/  FMUL R121, R147, 1.4426950216293334961 ;  /* 0x3fb8aa3b93797820 */ /* 0x000fe20000400000 */
[----:B------:R-:W-:Y:S01]  /*3810*/  FMUL R151, R151, 1.4426950216293334961 ;  /* 0x3fb8aa3b97977820 */ /* 0x000fe20000400000 */
[----:B------:R-:W-:Y:S01]  /*3820*/  FFMA R128, R128, UR16, -R19 ;  /* 0x0000001080807c23 */ /* 0x000fe20008000813 */
[--C-:B------:R-:W-:Y:S01]  /*3830*/  FFMA R49, R49, UR16, -R124.reuse ;  /* 0x0000001031317c23 */ /* 0x100fe2000800087c */
[----:B------:R-:W-:Y:S01]  /*3840*/  FFMA R53, R53, UR16, -R124 ;  /* 0x0000001035357c23 */ /* 0x000fe2000800087c */
[----:B------:R-:W-:Y:S01]  /*3850*/  FADD R123, -R117, R2 ;  /* 0x00000002757b7221 */ /* 0x000fe20000000100 */
[----:B------:R-:W-:Y:S01]  /*3860*/  FMUL R128, R128, 1.4426950216293334961 ;  /* 0x3fb8aa3b80807820 */ /* 0x000fe20000400000 */
[----:B------:R-:W-:Y:S01]  /*3870*/  FFMA R127, R127, UR16, -R117 ;  /* 0x000000107f7f7c23 */ /* 0x000fe20008000875 */
[----:B------:R-:W-:Y:S01]  /*3880*/  MUFU.EX2 R2, R151 ;  /* 0x0000009700027308 */ /* 0x000fe20000000800 */
[----:B0-----:R-:W-:Y:S01]  /*3890*/  FMNMX R147, R25, R24, !PT ;  /* 0x0000001819937209 */ /* 0x001fe20007800000 */
[----:B------:R-:W-:-:S03]  /*38a0*/  FADD R24, -R124, R3 ;  /* 0x000000037c187221 */ /* 0x000fc60000000100 */
[----:B------:R-:W-:Y:S01]  /*38b0*/  FMNMX R147, R147, R4, !PT ;  /* 0x0000000493937209 */ /* 0x000fe20007800000 */
[----:B------:R-:W-:Y:S01]  /*38c0*/  FMUL R24, R24, 1.4426950216293334961 ;  /* 0x3fb8aa3b18187820 */ /* 0x000fe20000400000 */
[----:B------:R-:W-:Y:S01]  /*38d0*/  FMUL R49, R49, 1.4426950216293334961 ;  /* 0x3fb8aa3b31317820 */ /* 0x000fe20000400000 */
[----:B------:R-:W-:Y:S02]  /*38e0*/  FFMA R52, R52, UR16, -R124 ;  /* 0x0000001034347c23 */ /* 0x000fe4000800087c */
[--C-:B------:R-:W-:Y:S01]  /*38f0*/  FFMA R26, R26, UR16, -R147.reuse ;  /* 0x000000101a1a7c23 */ /* 0x100fe20008000893 */
[----:B------:R-:W-:Y:S01]  /*3900*/  FFMA R27, R27, UR16, -R147 ;  /* 0x000000101b1b7c23 */ /* 0x000fe20008000893 */
[----:B------:R-:W-:Y:S01]  /*3910*/  FMUL R53, R53, 1.4426950216293334961 ;  /* 0x3fb8aa3b35357820 */ /* 0x000fe20000400000 */
[----:B------:R0:W-:Y:S01]  /*3920*/  MUFU.EX2 R151, R24 ;  /* 0x0000001800977308 */ /* 0x0001e20000000800 */
[----:B------:R-:W-:Y:S01]  /*3930*/  FFMA R97, R97, UR16, -R19 ;  /* 0x0000001061617c23 */ /* 0x000fe20008000813 */
[----:B------:R-:W-:Y:S01]  /*3940*/  FMUL R26, R26, 1.4426950216293334961 ;  /* 0x3fb8aa3b1a1a7820 */ /* 0x000fe20000400000 */
[----:B------:R-:W-:Y:S01]  /*3950*/  FMUL R27, R27, 1.4426950216293334961 ;  /* 0x3fb8aa3b1b1b7820 */ /* 0x000fe20000400000 */
[----:B------:R-:W-:Y:S01]  /*3960*/  FFMA R30, R30, UR16, -R147 ;  /* 0x000000101e1e7c23 */ /* 0x000fe20008000893 */
[----:B------:R-:W-:-:S03]  /*3970*/  FMUL R127, R127, 1.4426950216293334961 ;  /* 0x3fb8aa3b7f7f7820 */ /* 0x000fc60000400000 */
[----:B------:R-:W1:Y:S01]  /*3980*/  MUFU.EX2 R221, R221 ;  /* 0x000000dd00dd7308 */ /* 0x000e620000000800 */
[----:B0-----:R-:W-:Y:S01]  /*3990*/  FFMA R24, R47, UR16, -R147 ;  /* 0x000000102f187c23 */ /* 0x001fe20008000893 */
[----:B------:R-:W-:Y:S01]  /*39a0*/  FMUL R52, R52, 1.4426950216293334961 ;  /* 0x3fb8aa3b34347820 */ /* 0x000fe20000400000 */
[--C-:B------:R-:W-:Y:S01]  /*39b0*/  FFMA R57, R57, UR16, -R124.reuse ;  /* 0x0000001039397c23 */ /* 0x100fe2000800087c */
[----:B------:R-:W-:Y:S01]  /*39c0*/  FMUL R97, R97, 1.4426950216293334961 ;  /* 0x3fb8aa3b61617820 */ /* 0x000fe20000400000 */
[----:B------:R-:W-:Y:S01]  /*39d0*/  FMUL R25, R24, 1.4426950216293334961 ;  /* 0x3fb8aa3b18197820 */ /* 0x000fe20000400000 */
[----:B------:R-:W-:Y:S02]  /*39e0*/  FFMA R110, R110, UR16, -R117 ;  /* 0x000000106e6e7c23 */ /* 0x000fe40008000875 */
[----:B------:R-:W-:Y:S01]  /*39f0*/  MUFU.EX2 R93, R128 ;  /* 0x00000080005d7308 */ /* 0x000fe20000000800 */
[----:B------:R-:W-:Y:S01]  /*3a00*/  FMUL R30, R30, 1.4426950216293334961 ;  /* 0x3fb8aa3b1e1e7820 */ /* 0x000fe20000400000 */
[----:B------:R-:W-:Y:S01]  /*3a10*/  FFMA R31, R31, UR16, -R147 ;  /* 0x000000101f1f7c23 */ /* 0x000fe20008000893 */
[----:B------:R-:W-:Y:S01]  /*3a20*/  FFMA R129, R129, UR16, -R19 ;  /* 0x0000001081817c23 */ /* 0x000fe20008000813 */
[----:B------:R-:W-:Y:S01]  /*3a30*/  FFMA R130, R130, UR16, -R117 ;  /* 0x0000001082827c23 */ /* 0x000fe20008000875 */
[----:B------:R-:W-:-:S03]  /*3a40*/  FFMA R60, R60, UR16, -R124 ;  /* 0x000000103c3c7c23 */ /* 0x000fc6000800087c */
[----:B------:R-:W-:Y:S01]  /*3a50*/  MUFU.EX2 R126, R49 ;  /* 0x00000031007e7308 */ /* 0x000fe20000000800 */
[----:B------:R-:W-:Y:S01]  /*3a60*/  FFMA R56, R56, UR16, -R124 ;  /* 0x0000001038387c23 */ /* 0x000fe2000800087c */
[----:B------:R-:W-:Y:S01]  /*3a70*/  FMUL R57, R57, 1.4426950216293334961 ;  /* 0x3fb8aa3b39397820 */ /* 0x000fe20000400000 */
[--C-:B------:R-:W-:Y:S01]  /*3a80*/  FFMA R24, R50, UR16, -R147.reuse ;  /* 0x0000001032187c23 */ /* 0x100fe20008000893 */
[----:B------:R-:W-:-:S04]  /*3a90*/  FFMA R38, R38, UR16, -R147 ;  /* 0x0000001026267c23 */ /* 0x000fc80008000893 */
[----:B------:R-:W-:Y:S01]  /*3aa0*/  MUFU.EX2 R128, R53 ;  /* 0x0000003500807308 */ /* 0x000fe20000000800 */
[----:B------:R-:W-:Y:S01]  /*3ab0*/  FMUL R110, R110, 1.4426950216293334961 ;  /* 0x3fb8aa3b6e6e7820 */ /* 0x000fe20000400000 */
[----:B------:R-:W-:Y:S01]  /*3ac0*/  FFMA R131, R131, UR16, -R117 ;  /* 0x0000001083837c23 */ /* 0x000fe20008000875 */
[----:B------:R-:W-:Y:S01]  /*3ad0*/  FMUL R31, R31, 1.4426950216293334961 ;  /* 0x3fb8aa3b1f1f7820 */ /* 0x000fe20000400000 */
[----:B------:R-:W-:-:S04]  /*3ae0*/  FFMA R34, R34, UR16, -R147 ;  /* 0x0000001022227c23 */ /* 0x000fc80008000893 */
[----:B------:R-:W-:Y:S01]  /*3af0*/  MUFU.EX2 R49, R26 ;  /* 0x0000001a00317308 */ /* 0x000fe20000000800 */
[----:B------:R-:W-:Y:S01]  /*3b00*/  FMUL R129, R129, 1.4426950216293334961 ;  /* 0x3fb8aa3b81817820 */ /* 0x000fe20000400000 */
[----:B------:R-:W-:-:S06]  /*3b10*/  FMUL R60, R60, 1.4426950216293334961 ;  /* 0x3fb8aa3b3c3c7820 */ /* 0x000fcc0000400000 */
[----:B------:R-:W-:Y:S01]  /*3b20*/  MUFU.EX2 R53, R27 ;  /* 0x0000001b00357308 */ /* 0x000fe20000000800 */
[----:B------:R-:W-:Y:S01]  /*3b30*/  FMUL R107, R130, 1.4426950216293334961 ;  /* 0x3fb8aa3b826b7820 */ /* 0x000fe20000400000 */
[----:B------:R-:W-:Y:S01]  /*3b40*/  FMUL R56, R56, 1.4426950216293334961 ;  /* 0x3fb8aa3b38387820 */ /* 0x000fe20000400000 */
[--C-:B------:R-:W-:Y:S01]  /*3b50*/  FFMA R61, R61, UR16, -R124.reuse ;  /* 0x000000103d3d7c23 */ /* 0x100fe2000800087c */
[----:B------:R-:W-:-:S04]  /*3b60*/  FFMA R64, R64, UR16, -R124 ;  /* 0x0000001040407c23 */ /* 0x000fc8000800087c */
[----:B------:R-:W-:Y:S01]  /*3b70*/  MUFU.EX2 R106, R127 ;  /* 0x0000007f006a7308 */ /* 0x000fe20000000800 */
[----:B------:R-:W-:Y:S01]  /*3b80*/  FMUL R38, R38, 1.4426950216293334961 ;  /* 0x3fb8aa3b26267820 */ /* 0x000fe20000400000 */
[----:B------:R-:W-:Y:S01]  /*3b90*/  FMUL R24, R24, 1.4426950216293334961 ;  /* 0x3fb8aa3b18187820 */ /* 0x000fe20000400000 */
[----:B------:R-:W-:-:S05]  /*3ba0*/  FMUL R34, R34, 1.4426950216293334961 ;  /* 0x3fb8aa3b22227820 */ /* 0x000fca0000400000 */
[----:B------:R-:W0:Y:S01]  /*3bb0*/  MUFU.EX2 R208, R97 ;  /* 0x0000006100d07308 */ /* 0x000e220000000800 */
[--C-:B------:R-:W-:Y:S01]  /*3bc0*/  FFMA R35, R35, UR16, -R147.reuse ;  /* 0x0000001023237c23 */ /* 0x100fe20008000893 */
[----:B------:R-:W-:Y:S01]  /*3bd0*/  FFMA R39, R39, UR16, -R147 ;  /* 0x0000001027277c23 */ /* 0x000fe20008000893 */
[----:B-----5:R-:W-:Y:S05]  /*3be0*/  STS.U16 [R10+UR21+0x1000], R202 ;  /* 0x001000ca0a007988 */ /* 0x020fea0008000415 */
[----:B------:R-:W-:Y:S01]  /*3bf0*/  MUFU.EX2 R127, R52 ;  /* 0x00000034007f7308 */ /* 0x000fe20000000800 */
[----:B------:R-:W-:Y:S01]  /*3c00*/  STS.U16 [R10+UR21+0x1400], R196 ;  /* 0x001400c40a007988 */ /* 0x000fe20008000415 */
[----:B------:R-:W-:-:S06]  /*3c10*/  FFMA R132, R132, UR16, -R19 ;  /* 0x0000001084847c23 */ /* 0x000fcc0008000813 */
[----:B------:R3:W-:Y:S01]  /*3c20*/  MUFU.EX2 R50, R25 ;  /* 0x0000001900327308 */ /* 0x0007e20000000800 */
[----:B------:R-:W-:Y:S01]  /*3c30*/  FFMA R133, R133, UR16, -R19 ;  /* 0x0000001085857c23 */ /* 0x000fe20008000813 */
[--C-:B------:R-:W-:Y:S01]  /*3c40*/  FFMA R36, R36, UR16, -R124.reuse ;  /* 0x0000001024247c23 */ /* 0x100fe2000800087c */
[----:B------:R-:W-:-:S05]  /*3c50*/  FFMA R68, R68, UR16, -R124 ;  /* 0x0000001044447c23 */ /* 0x000fca000800087c */
[----:B------:R-:W5:Y:S01]  /*3c60*/  MUFU.EX2 R52, R30 ;  /* 0x0000001e00347308 */ /* 0x000f620000000800 */
[----:B---3--:R-:W-:Y:S01]  /*3c70*/  FADD R25, R203, R205 ;  /* 0x000000cdcb197221 */ /* 0x008fe20000000000 */
[----:B------:R-:W-:Y:S01]  /*3c80*/  STS.U16 [R11+UR21+0x1080], R201 ;  /* 0x001080c90b007988 */ /* 0x000fe20008000415 */
[----:B------:R-:W-:Y:S02]  /*3c90*/  FMUL R61, R61, 1.4426950216293334961 ;  /* 0x3fb8aa3b3d3d7820 */ /* 0x000fe40000400000 */
[----:B----4-:R-:W-:Y:S01]  /*3ca0*/  FADD R25, R204, R25 ;  /* 0x00000019cc197221 */ /* 0x010fe20000000000 */
[----:B------:R-:W-:Y:S02]  /*3cb0*/  STS.U16 [R11+UR21+0x1480], R197 ;  /* 0x001480c50b007988 */ /* 0x000fe40008000415 */
[----:B------:R-:W-:Y:S01]  /*3cc0*/  MUFU.EX2 R130, R57 ;  /* 0x0000003900827308 */ /* 0x000fe20000000800 */
[----:B------:R-:W-:Y:S01]  /*3cd0*/  FMUL R64, R64, 1.4426950216293334961 ;  /* 0x3fb8aa3b40407820 */ /* 0x000fe20000400000 */
[----:B--2---:R2:W-:Y:S01]  /*3ce0*/  STS.U16 [R12+UR21+0x1500], R187 ;  /* 0x001500bb0c007988 */ /* 0x0045e20008000415 */
[----:B------:R-:W-:Y:S01]  /*3cf0*/  FFMA R43, R43, UR16, -R147 ;  /* 0x000000102b2b7c23 */ /* 0x000fe20008000893 */
[----:B------:R-:W-:-:S04]  /*3d00*/  FFMA R135, R135, UR16, -R117 ;  /* 0x0000001087877c23 */ /* 0x000fc80008000875 */
[----:B------:R3:W-:Y:S01]  /*3d10*/  MUFU.EX2 R218, R110 ;  /* 0x0000006e00da7308 */ /* 0x0007e20000000800 */
[----:B------:R-:W-:Y:S01]  /*3d20*/  FMUL R35, R35, 1.4426950216293334961 ;  /* 0x3fb8aa3b23237820 */ /* 0x000fe20000400000 */
[----:B------:R-:W-:Y:S01]  /*3d30*/  FMUL R39, R39, 1.4426950216293334961 ;  /* 0x3fb8aa3b27277820 */ /* 0x000fe20000400000 */
[----:B------:R-:W-:-:S05]  /*3d40*/  FMUL R36, R36, 1.4426950216293334961 ;  /* 0x3fb8aa3b24247820 */ /* 0x000fca0000400000 */
[----:B------:R-:W4:Y:S01]  /*3d50*/  MUFU.EX2 R57, R31 ;  /* 0x0000001f00397308 */ /* 0x000f220000000800 */
[----:B---3--:R-:W-:Y:S01]  /*3d60*/  FMUL R110, R131, 1.4426950216293334961 ;  /* 0x3fb8aa3b836e7820 */ /* 0x008fe20000400000 */
[----:B------:R-:W-:Y:S01]  /*3d70*/  FMUL R68, R68, 1.4426950216293334961 ;  /* 0x3fb8aa3b44447820 */ /* 0x000fe20000400000 */
[----:B------:R-:W-:Y:S01]  /*3d80*/  FMUL R97, R132, 1.4426950216293334961 ;  /* 0x3fb8aa3b84617820 */ /* 0x000fe20000400000 */
[----:B------:R-:W-:-:S04]  /*3d90*/  FMUL R100, R133, 1.4426950216293334961 ;  /* 0x3fb8aa3b85647820 */ /* 0x000fc80000400000 */
[----:B------:R-:W-:Y:S01]  /*3da0*/  MUFU.EX2 R96, R129 ;  /* 0x0000008100607308 */ /* 0x000fe20000000800 */
[----:B------:R-:W-:Y:S01]  /*3db0*/  STS.U16 [R12+UR21+0x1100], R200 ;  /* 0x001100c80c007988 */ /* 0x000fe20008000415 */
[----:B------:R-:W-:-:S06]  /*3dc0*/  FMUL R43, R43, 1.4426950216293334961 ;  /* 0x3fb8aa3b2b2b7820 */ /* 0x000fcc0000400000 */
[----:B------:R-:W-:Y:S01]  /*3dd0*/  MUFU.EX2 R131, R60 ;  /* 0x0000003c00837308 */ /* 0x000fe20000000800 */
[----:B------:R-:W-:Y:S01]  /*3de0*/  STS.U16 [R13+UR21+0x1180], R194 ;  /* 0x001180c20d007988 */ /* 0x000fe20008000415 */
[----:B------:R-:W-:-:S06]  /*3df0*/  FMUL R114, R135, 1.4426950216293334961 ;  /* 0x3fb8aa3b87727820 */ /* 0x000fcc0000400000 */
[----:B------:R-:W-:Y:S01]  /*3e00*/  MUFU.EX2 R129, R56 ;  /* 0x0000003800817308 */ /* 0x000fe20000000800 */
[----:B------:R3:W-:Y:S01]  /*3e10*/  STS.U16 [R13+UR21+0x1580], R190 ;  /* 0x001580be0d007988 */ /* 0x0007e20008000415 */
[----:B------:R-:W-:-:S06]  /*3e20*/  FFMA R40, R40, UR16, -R124 ;  /* 0x0000001028287c23 */ /* 0x000fcc000800087c */
[----:B------:R1:W-:Y:S01]  /*3e30*/  MUFU.EX2 R60, R38 ;  /* 0x00000026003c7308 */ /* 0x0003e20000000800 */
[----:B------:R3:W-:Y:S07]  /*3e40*/  STS.U16 [R14+UR21+0x1200], R189 ;  /* 0x001200bd0e007988 */ /* 0x0007ee0008000415 */
[----:B--2---:R2:W-:Y:S01]  /*3e50*/  MUFU.EX2 R187, R24 ;  /* 0x0000001800bb7308 */ /* 0x0045e20000000800 */
[----:B-1----:R-:W-:Y:S01]  /*3e60*/  FADD R38, R221, R238 ;  /* 0x000000eedd267221 */ /* 0x002fe20000000000 */
[----:B------:R1:W-:Y:S06]  /*3e70*/  STS.U16 [R14+UR21+0x1600], R188 ;  /* 0x001600bc0e007988 */ /* 0x0003ec0008000415 */
[----:B------:R-:W-:Y:S01]  /*3e80*/  MUFU.EX2 R56, R34 ;  /* 0x0000002200387308 */ /* 0x000fe20000000800 */
[----:B--2---:R-:W-:Y:S01]  /*3e90*/  FADD R24, R206, R25 ;  /* 0x00000019ce187221 */ /* 0x004fe20000000000 */
[----:B------:R-:W-:Y:S01]  /*3ea0*/  FADD R38, R239, R38 ;  /* 0x00000026ef267221 */ /* 0x000fe20000000000 */
[----:B------:R-:W-:Y:S02]  /*3eb0*/  STS.U16 [R15+UR21+0x1280], R198 ;  /* 0x001280c60f007988 */ /* 0x000fe40008000415 */
[----:B------:R-:W-:-:S03]  /*3ec0*/  FADD R25, R207, R24 ;  /* 0x00000018cf197221 */ /* 0x000fc60000000000 */
[----:B------:R-:W-:Y:S01]  /*3ed0*/  MUFU.EX2 R132, R61 ;  /* 0x0000003d00847308 */ /* 0x000fe20000000800 */
[----:B------:R-:W-:Y:S01]  /*3ee0*/  STS.U16 [R15+UR21+0x1680], R195 ;  /* 0x001680c30f007988 */ /* 0x000fe20008000415 */
[----:B------:R-:W-:Y:S01]  /*3ef0*/  FFMA R65, R65, UR16, -R124 ;  /* 0x0000001041417c23 */ /* 0x000fe2000800087c */
[----:B------:R-:W-:Y:S02]  /*3f00*/  FFMA R42, R42, UR16, -R147 ;  /* 0x000000102a2a7c23 */ /* 0x000fe40008000893 */
[----:B------:R2:W-:Y:S03]  /*3f10*/  STS.U16 [R16+UR21+0x1300], R191 ;  /* 0x001300bf10007988 */ /* 0x0005e60008000415 */
[----:B------:R-:W-:Y:S01]  /*3f20*/  MUFU.EX2 R133, R64 ;  /* 0x0000004000857308 */ /* 0x000fe20000000800 */
[----:B------:R2:W-:Y:S01]  /*3f30*/  STS.U16 [R16+UR21+0x1700], R193 ;  /* 0x001700c110007988 */ /* 0x0005e20008000415 */
[----:B0-----:R-:W-:Y:S01]  /*3f40*/  FADD R24, R208, R25 ;  /* 0x00000019d0187221 */ /* 0x001fe20000000000 */
[----:B------:R-:W-:-:S02]  /*3f50*/  FFMA R134, R134, UR16, -R117 ;  /* 0x0000001086867c23 */ /* 0x000fc40008000875 */
[----:B------:R0:W-:Y:S03]  /*3f60*/  STS.U16 [R17+UR21+0x1380], R192 ;  /* 0x001380c011007988 */ /* 0x0001e60008000415 */
[----:B------:R-:W-:Y:S01]  /*3f70*/  MUFU.EX2 R61, R35 ;  /* 0x00000023003d7308 */ /* 0x000fe20000000800 */
[----:B------:R0:W-:Y:S01]  /*3f80*/  STS.U16 [R17+UR21+0x1780], R199 ;  /* 0x001780c711007988 */ /* 0x0001e20008000415 */
[----:B------:R-:W-:Y:S01]  /*3f90*/  FMUL R40, R40, 1.4426950216293334961 ;  /* 0x3fb8aa3b28287820 */ /* 0x000fe20000400000 */
[----:B------:R-:W-:Y:S01]  /*3fa0*/  FADD R25, R140, R141 ;  /* 0x0000008d8c197221 */ /* 0x000fe20000000000 */
[----:B------:R5:W-:Y:S06]  /*3fb0*/  MEMBAR.ALL.CTA ;  /* 0x0000000000007992 */ /* 0x000bec0000008000 */
[----:B-----5:R-:W5:Y:S01]  /*3fc0*/  FENCE.VIEW.ASYNC.S ;  /* 0x00000000000073c6 */ /* 0x020f620000000000 */
[----:B------:R4:W-:Y:S01]  /*3fd0*/  MUFU.EX2 R64, R39 ;  /* 0x0000002700407308 */ /* 0x0009e20000000800 */
[----:B------:R-:W-:-:S07]  /*3fe0*/  FMUL R65, R65, 1.4426950216293334961 ;  /* 0x3fb8aa3b41417820 */ /* 0x000fce0000400000 */
[----:B------:R-:W3:Y:S01]  /*3ff0*/  MUFU.EX2 R37, R36 ;  /* 0x0000002400257308 */ /* 0x000ee20000000800 */
[----:B----4-:R-:W-:-:S07]  /*4000*/  FADD R39, R49, R53 ;  /* 0x0000003531277221 */ /* 0x010fce0000000000 */
[----:B------:R-:W4:Y:S01]  /*4010*/  MUFU.EX2 R247, R247 ;  /* 0x000000f700f77308 */ /* 0x000f220000000800 */
[----:B------:R-:W-:-:S07]  /*4020*/  FMUL R42, R42, 1.4426950216293334961 ;  /* 0x3fb8aa3b2a2a7820 */ /* 0x000fce0000400000 */
[----:B------:R-:W-:Y:S01]  /*4030*/  MUFU.EX2 R135, R68 ;  /* 0x0000004400877308 */ /* 0x000fe20000000800 */
[----:B------:R-:W-:-:S07]  /*4040*/  FADD R30, R144, R25 ;  /* 0x00000019901e7221 */ /* 0x000fce0000000000 */
[----:B------:R1:W-:Y:S01]  /*4050*/  MUFU.EX2 R68, R43 ;  /* 0x0000002b00447308 */ /* 0x0003e20000000800 */
[----:B------:R-:W-:Y:S01]  /*4060*/  FMUL R111, R134, 1.4426950216293334961 ;  /* 0x3fb8aa3b866f7820 */ /* 0x000fe20000400000 */
[----:B-1----:R-:W-:Y:S01]  /*4070*/  FADD R43, R243, R38 ;  /* 0x00000026f32b7221 */ /* 0x002fe20000000000 */
[----:B------:R-:W-:-:S05]  /*4080*/  FADD R38, R52, R39 ;  /* 0x0000002734267221 */ /* 0x000fca0000000000 */
[----:B------:R1:W2:Y:S01]  /*4090*/  MUFU.EX2 R41, R40 ;  /* 0x0000002800297308 */ /* 0x0002a20000000800 */
[----:B------:R-:W-:Y:S01]  /*40a0*/  FADD R43, R242, R43 ;  /* 0x0000002bf22b7221 */ /* 0x000fe20000000000 */
[----:B------:R-:W-:Y:S01]  /*40b0*/  FADD R39, R57, R38 ;  /* 0x0000002639277221 */ /* 0x000fe20000000000 */
[----:B------:R-:W-:Y:S01]  /*40c0*/  FFMA R46, R46, UR16, -R147 ;  /* 0x000000102e2e7c23 */ /* 0x000fe20008000893 */
[----:B------:R-:W-:-:S04]  /*40d0*/  FADD R25, R145, R30 ;  /* 0x0000001e91197221 */ /* 0x000fc80000000000 */
[----:B------:R-:W-:Y:S01]  /*40e0*/  MUFU.EX2 R134, R65 ;  /* 0x0000004100867308 */ /* 0x000fe20000000800 */
[----:B-1----:R-:W-:Y:S01]  /*40f0*/  FADD R40, R246, R43 ;  /* 0x0000002bf6287221 */ /* 0x002fe20000000000 */
[----:B------:R-:W-:Y:S01]  /*4100*/  FMUL R46, R46, 1.4426950216293334961 ;  /* 0x3fb8aa3b2e2e7820 */ /* 0x000fe20000400000 */
[----:B------:R-:W-:-:S05]  /*4110*/  FADD R27, R209, R24 ;  /* 0x00000018d11b7221 */ /* 0x000fca0000000000 */
[----:B------:R1:W-:Y:S01]  /*4120*/  MUFU.EX2 R65, R42 ;  /* 0x0000002a00417308 */ /* 0x0003e20000000800 */
[----:B------:R-:W-:Y:S01]  /*4130*/  FADD R34, R148, R25 ;  /* 0x0000001994227221 */ /* 0x000fe20000000000 */
[----:B---3--:R-:W-:-:S06]  /*4140*/  FADD R40, R37, R40 ;  /* 0x0000002825287221 */ /* 0x008fcc0000000000 */
[----:B------:R3:W0:Y:S01]  /*4150*/  MUFU.EX2 R44, R28 ;  /* 0x0000001c002c7308 */ /* 0x0006220000000800 */
[----:B-1----:R-:W-:-:S04]  /*4160*/  FADD R42, R56, R39 ;  /* 0x00000027382a7221 */ /* 0x002fc80000000000 */
[----:B------:R-:W-:Y:S01]  /*4170*/  FADD R39, R61, R42 ;  /* 0x0000002a3d277221 */ /* 0x000fe20000000000 */
[----:B----4-:R-:W-:Y:S01]  /*4180*/  F2FP.BF16.F32.PACK_AB R42, R247, R37 ;  /* 0x00000025f72a723e */ /* 0x010fe200000010ff */
[----:B------:R-:W-:Y:S01]  /*4190*/  FADD R37, -R147, R4 ;  /* 0x0000000493257221 */ /* 0x000fe20000000100 */
[--C-:B------:R-:W-:Y:S01]  /*41a0*/  FFMA R136, R136, UR16, -R19.reuse ;  /* 0x0000001088887c23 */ /* 0x100fe20008000813 */
[----:B------:R-:W-:Y:S01]  /*41b0*/  FFMA R137, R137, UR16, -R19 ;  /* 0x0000001089897c23 */ /* 0x000fe20008000813 */
[--C-:B------:R-:W-:Y:S01]  /*41c0*/  FFMA R138, R138, UR16, -R117.reuse ;  /* 0x000000108a8a7c23 */ /* 0x100fe20008000875 */
[--C-:B------:R-:W-:Y:S01]  /*41d0*/  FFMA R139, R139, UR16, -R117.reuse ;  /* 0x000000108b8b7c23 */ /* 0x100fe20008000875 */
[--C-:B------:R-:W-:Y:S01]  /*41e0*/  FFMA R142, R142, UR16, -R117.reuse ;  /* 0x000000108e8e7c23 */ /* 0x100fe20008000875 */
[--C-:B------:R-:W-:Y:S01]  /*41f0*/  FFMA R143, R143, UR16, -R117.reuse ;  /* 0x000000108f8f7c23 */ /* 0x100fe20008000875 */
[--C-:B------:R-:W-:Y:S01]  /*4200*/  FFMA R146, R146, UR16, -R117.reuse ;  /* 0x0000001092927c23 */ /* 0x100fe20008000875 */
[----:B------:R-:W-:Y:S01]  /*4210*/  FFMA R150, R150, UR16, -R117 ;  /* 0x0000001096967c23 */ /* 0x000fe20008000875 */
[----:B------:R-:W1:Y:S01]  /*4220*/  MUFU.EX2 R48, R32 ;  /* 0x0000002000307308 */ /* 0x000e620000000800 */
[----:B------:R-:W-:Y:S01]  /*4230*/  FFMA R54, R54, UR16, -R147 ;  /* 0x0000001036367c23 */ /* 0x000fe20008000893 */
[----:B---3--:R-:W-:Y:S01]  /*4240*/  FADD R28, R210, R27 ;  /* 0x0000001bd21c7221 */ /* 0x008fe20000000000 */
[----:B------:R-:W-:Y:S01]  /*4250*/  FADD R36, R149, R34 ;  /* 0x0000002295247221 */ /* 0x000fe20000000000 */
[----:B------:R-:W-:Y:S01]  /*4260*/  FMUL R123, R123, 1.4426950216293334961 ;  /* 0x3fb8aa3b7b7b7820 */ /* 0x000fe20000400000 */
[--C-:B------:R-:W-:Y:S01]  /*4270*/  FFMA R69, R69, UR16, -R124.reuse ;  /* 0x0000001045457c23 */ /* 0x100fe2000800087c */
[----:B------:R-:W-:-:S02]  /*4280*/  FFMA R72, R72, UR16, -R124 ;  /* 0x0000001048487c23 */ /* 0x000fc4000800087c */
[----:B------:R3:W4:Y:S01]  /*4290*/  MUFU.EX2 R47, R46 ;  /* 0x0000002e002f7308 */ /* 0x0007220000000800 */
[--C-:B------:R-:W-:Y:S01]  /*42a0*/  FFMA R73, R73, UR16, -R124.reuse ;  /* 0x0000001049497c23 */ /* 0x100fe2000800087c */
[--C-:B------:R-:W-:Y:S01]  /*42b0*/  FFMA R76, R76, UR16, -R124.reuse ;  /* 0x000000104c4c7c23 */ /* 0x100fe2000800087c */
[--C-:B------:R-:W-:Y:S01]  /*42c0*/  FFMA R77, R77, UR16, -R124.reuse ;  /* 0x000000104d4d7c23 */ /* 0x100fe2000800087c */
[--C-:B------:R-:W-:Y:S01]  /*42d0*/  FFMA R80, R80, UR16, -R124.reuse ;  /* 0x0000001050507c23 */ /* 0x100fe2000800087c */
[--C-:B------:R-:W-:Y:S01]  /*42e0*/  FFMA R81, R81, UR16, -R124.reuse ;  /* 0x0000001051517c23 */ /* 0x100fe2000800087c */
[--C-:B------:R-:W-:Y:S01]  /*42f0*/  FFMA R84, R84, UR16, -R124.reuse ;  /* 0x0000001054547c23 */ /* 0x100fe2000800087c */
[----:B------:R-:W-:Y:S01]  /*4300*/  FFMA R85, R85, UR16, -R124 ;  /* 0x0000001055557c23 */ /* 0x000fe2000800087c */
[--C-:B------:R-:W-:Y:S01]  /*4310*/  FFMA R51, R51, UR16, -R147.reuse ;  /* 0x0000001033337c23 */ /* 0x100fe20008000893 */
[----:B---3--:R-:W-:Y:S01]  /*4320*/  FADD R46, R247, R40 ;  /* 0x00000028f72e7221 */ /* 0x008fe20000000000 */
[--C-:B------:R-:W-:Y:S01]  /*4330*/  FFMA R55, R55, UR16, -R147.reuse ;  /* 0x0000001037377c23 */ /* 0x100fe20008000893 */
        /* <DEDUP_REMOVED lines=15> */
[----:B------:R-:W-:Y:S01]  /*4430*/  FFMA R87, R87, UR16, -R147 ;  /* 0x0000001057577c23 */ /* 0x000fe20008000893 */
[----:B------:R-:W-:Y:S01]  /*4440*/  FMUL R201, R37, 1.4426950216293334961 ;  /* 0x3fb8aa3b25c97820 */ /* 0x000fe20000400000 */
        /* <DEDUP_REMOVED lines=9> */
[----:B------:R-:W-:Y:S01]  /*44e0*/  FADD R27, R211, R28 ;  /* 0x0000001cd31b7221 */ /* 0x000fe20000000000 */
[----:B------:R-:W-:Y:S01]  /*44f0*/  FADD R29, R215, R36 ;  /* 0x00000024d71d7221 */ /* 0x000fe20000000000 */
[----:B--2---:R-:W-:Y:S01]  /*4500*/  FADD R43, R41, R46 ;  /* 0x0000002e292b7221 */ /* 0x004fe20000000000 */
        /* <DEDUP_REMOVED lines=26> */
[----:B------:R-:W-:Y:S01]  /*46b0*/  FMUL R86, R86, 1.4426950216293334961 ;  /* 0x3fb8aa3b56567820 */ /* 0x000fe20000400000 */
[----:B------:R-:W-:Y:S01]  /*46c0*/  FMUL R87, R87, 1.4426950216293334961 ;  /* 0x3fb8aa3b57577820 */ /* 0x000fe20000400000 */
[----:B------:R-:W2:Y:S01]  /*46d0*/  MUFU.EX2 R123, R123 ;  /* 0x0000007b007b7308 */ /* 0x000ea20000000800 */
[----:B------:R-:W-:Y:S01]  /*46e0*/  FADD R32, R212, R27 ;  /* 0x0000001bd4207221 */ /* 0x000fe20000000000 */
[----:B------:R-:W-:Y:S01]  /*46f0*/  FADD R36, R216, R29 ;  /* 0x0000001dd8247221 */ /* 0x000fe20000000000 */
[----:B------:R-:W-:Y:S01]  /*4700*/  F2FP.BF16.F32.PACK_AB R24, R205, R203 ;  /* 0x000000cbcd18723e */ /* 0x000fe200000010ff */
[----:B------:R-:W-:Y:S01]  /*4710*/  FADD R46, R64, R39 ;  /* 0x00000027402e7221 */ /* 0x000fe20000000000 */
[----:B------:R-:W-:-:S02]  /*4720*/  F2FP.BF16.F32.PACK_AB R25, R141, R140 ;  /* 0x0000008c8d19723e */ /* 0x000fc400000010ff */
[----:B------:R-:W-:Y:S01]  /*4730*/  F2FP.BF16.F32.PACK_AB R27, R145, R144 ;  /* 0x00000090911b723e */ /* 0x000fe200000010ff */
[----:B------:R0:W-:Y:S01]  /*4740*/  MUFU.EX2 R190, R54 ;  /* 0x0000003600be7308 */ /* 0x0001e20000000800 */
[----:B------:R-:W-:Y:S01]  /*4750*/  F2FP.BF16.F32.PACK_AB R29, R149, R148 ;  /* 0x00000094951d723e */ /* 0x000fe200000010ff */
[----:B------:R-:W-:-:S06]  /*4760*/  FADD R36, R217, R36 ;  /* 0x00000024d9247221 */ /* 0x000fcc0000000000 */
[----:B------:R-:W3:Y:S01]  /*4770*/  MUFU.EX2 R201, R201 ;  /* 0x000000c900c97308 */ /* 0x000ee20000000800 */
[C---:B0-----:R-:W-:Y:S01]  /*4780*/  FADD R54, R44.reuse, R43 ;  /* 0x0000002b2c367221 */ /* 0x041fe20000000000 */
[----:B------:R-:W-:Y:S01]  /*4790*/  F2FP.BF16.F32.PACK_AB R44, R44, R41 ;  /* 0x000000292c2c723e */ /* 0x000fe200000010ff */
[----:B------:R-:W-:-:S05]  /*47a0*/  FADD R39, R65, R46 ;  /* 0x0000002e41277221 */ /* 0x000fca0000000000 */
[----:B------:R-:W-:Y:S01]  /*47b0*/  MUFU.EX2 R122, R150 ;  /* 0x00000096007a7308 */ /* 0x000fe20000000800 */
[----:B------:R-:W-:-:S07]  /*47c0*/  FADD R41, R45, R54 ;  /* 0x000000362d297221 */ /* 0x000fce0000000000 */
[----:B------:R-:W-:Y:S01]  /*47d0*/  MUFU.EX2 R97, R97 ;  /* 0x0000006100617308 */ /* 0x000fe20000000800 */
[----:B-1----:R-:W-:-:S07]  /*47e0*/  FADD R4, R48, R41 ;  /* 0x0000002930047221 */ /* 0x002fce0000000000 */
[----:B------:R-:W0:Y:S01]  /*47f0*/  MUFU.EX2 R100, R100 ;  /* 0x0000006400647308 */ /* 0x000e220000000800 */
[----:B------:R-:W-:-:S07]  /*4800*/  F2FP.BF16.F32.PACK_AB R46, R48, R45 ;  /* 0x0000002d302e723e */ /* 0x000fce00000010ff */
[----:B------:R-:W-:Y:S08]  /*4810*/  MUFU.EX2 R101, R101 ;  /* 0x0000006500657308 */ /* 0x000ff00000000800 */
[----:B------:R-:W1:Y:S08]  /*4820*/  MUFU.EX2 R104, R104 ;  /* 0x0000006800687308 */ /* 0x000e700000000800 */
[----:B------:R-:W5:Y:S08]  /*4830*/  MUFU.EX2 R105, R105 ;  /* 0x0000006900697308 */ /* 0x000f700000000800 */
[----:B------:R-:W-:Y:S08]  /*4840*/  MUFU.EX2 R109, R109 ;  /* 0x0000006d006d7308 */ /* 0x000ff00000000800 */
[----:B------:R-:W5:Y:S08]  /*4850*/  MUFU.EX2 R112, R112 ;  /* 0x0000007000707308 */ /* 0x000f700000000800 */
[----:B------:R-:W5:Y:S08]  /*4860*/  MUFU.EX2 R113, R113 ;  /* 0x0000007100717308 */ /* 0x000f700000000800 */
[----:B------:R-:W-:Y:S08]  /*4870*/  MUFU.EX2 R107, R107 ;  /* 0x0000006b006b7308 */ /* 0x000ff00000000800 */
        /* <DEDUP_REMOVED lines=18> */
[----:B------:R4:W5:Y:S08]  /*49a0*/  MUFU.EX2 R194, R51 ;  /* 0x0000003300c27308 */ /* 0x0009700000000800 */
[----:B------:R-:W5:Y:S08]  /*49b0*/  MUFU.EX2 R189, R55 ;  /* 0x0000003700bd7308 */ /* 0x000f700000000800 */
[----:B------:R0:W-:Y:S08]  /*49c0*/  MUFU.EX2 R188, R58 ;  /* 0x0000003a00bc7308 */ /* 0x0001f00000000800 */
[----:B------:R-:W5:Y:S08]  /*49d0*/  MUFU.EX2 R196, R59 ;  /* 0x0000003b00c47308 */ /* 0x000f700000000800 */
[----:B------:R5:W-:Y:S08]  /*49e0*/  MUFU.EX2 R191, R62 ;  /* 0x0000003e00bf7308 */ /* 0x000bf00000000800 */
[----:B------:R-:W5:Y:S08]  /*49f0*/  MUFU.EX2 R193, R63 ;  /* 0x0000003f00c17308 */ /* 0x000f700000000800 */
[----:B------:R5:W-:Y:S08]  /*4a00*/  MUFU.EX2 R195, R66 ;  /* 0x0000004200c37308 */ /* 0x000bf00000000800 */
[----:B------:R5:W5:Y:S08]  /*4a10*/  MUFU.EX2 R197, R67 ;  /* 0x0000004300c57308 */ /* 0x000b700000000800 */
[----:B------:R5:W-:Y:S08]  /*4a20*/  MUFU.EX2 R192, R70 ;  /* 0x0000004600c07308 */ /* 0x000bf00000000800 */
[----:B------:R-:W5:Y:S08]  /*4a30*/  MUFU.EX2 R198, R71 ;  /* 0x0000004700c67308 */ /* 0x000f700000000800 */
[----:B------:R5:W-:Y:S08]  /*4a40*/  MUFU.EX2 R199, R74 ;  /* 0x0000004a00c77308 */ /* 0x000bf00000000800 */
[----:B------:R-:W5:Y:S08]  /*4a50*/  MUFU.EX2 R140, R75 ;  /* 0x0000004b008c7308 */ /* 0x000f700000000800 */
[----:B------:R5:W-:Y:S08]  /*4a60*/  MUFU.EX2 R144, R78 ;  /* 0x0000004e00907308 */ /* 0x000bf00000000800 */
[----:B------:R-:W5:Y:S08]  /*4a70*/  MUFU.EX2 R145, R79 ;  /* 0x0000004f00917308 */ /* 0x000f700000000800 */
[----:B------:R5:W-:Y:S08]  /*4a80*/  MUFU.EX2 R148, R82 ;  /* 0x0000005200947308 */ /* 0x000bf00000000800 */
[----:B------:R-:W5:Y:S08]  /*4a90*/  MUFU.EX2 R149, R83 ;  /* 0x0000005300957308 */ /* 0x000f700000000800 */
[----:B------:R5:W-:Y:S08]  /*4aa0*/  MUFU.EX2 R200, R86 ;  /* 0x0000005600c87308 */ /* 0x000bf00000000800 */
[----:B------:R-:W5:Y:S01]  /*4ab0*/  MUFU.EX2 R203, R87 ;  /* 0x0000005700cb7308 */ /* 0x000f620000000800 */
[----:B----4-:R-:W-:Y:S01]  /*4ac0*/  FADD R51, R213, R32 ;  /* 0x00000020d5337221 */ /* 0x010fe20000000000 */
[----:B------:R-:W-:Y:S01]  /*4ad0*/  FADD R35, R219, R36 ;  /* 0x00000024db237221 */ /* 0x000fe20000000000 */
[----:B------:R-:W-:Y:S01]  /*4ae0*/  FADD R48, R68, R39 ;  /* 0x0000002744307221 */ /* 0x000fe20000000000 */
[----:B------:R-:W-:Y:S01]  /*4af0*/  F2FP.BF16.F32.PACK_AB R37, R53, R49 ;  /* 0x000000313525723e */ /* 0x000fe200000010ff */
[----:B------:R-:W-:Y:S01]  /*4b00*/  FADD R51, R214, R51 ;  /* 0x00000033d6337221 */ /* 0x000fe20000000000 */
[----:B------:R-:W-:Y:S01]  /*4b10*/  FADD R35, R218, R35 ;  /* 0x00000023da237221 */ /* 0x000fe20000000000 */
[----:B------:R-:W-:Y:S01]  /*4b20*/  FADD R49, R47, R48 ;  /* 0x000000302f317221 */ /* 0x000fe20000000000 */
[-C--:B------:R-:W-:Y:S01]  /*4b30*/  FMUL R160, R160, R90.reuse ;  /* 0x0000005aa0a07220 */ /* 0x080fe20000400000 */
[-C--:B------:R-:W-:Y:S01]  /*4b40*/  FMUL R161, R161, R90.reuse ;  /* 0x0000005aa1a17220 */ /* 0x080fe20000400000 */
[-C--:B------:R-:W-:Y:S01]  /*4b50*/  FMUL R164, R164, R90.reuse ;  /* 0x0000005aa4a47220 */ /* 0x080fe20000400000 */
[-C--:B--2---:R-:W-:Y:S01]  /*4b60*/  FMUL R162, R162, R123.reuse ;  /* 0x0000007ba2a27220 */ /* 0x084fe20000400000 */
[-C--:B------:R-:W-:Y:S01]  /*4b70*/  FMUL R163, R163, R123.reuse ;  /* 0x0000007ba3a37220 */ /* 0x080fe20000400000 */
[----:B------:R-:W-:Y:S01]  /*4b80*/  FMUL R166, R166, R123 ;  /* 0x0000007ba6a67220 */ /* 0x000fe20000400000 */
[-C--:B------:R-:W-:Y:S01]  /*4b90*/  FMUL R152, R152, R151.reuse ;  /* 0x0000009798987220 */ /* 0x080fe20000400000 */
[-C--:B------:R-:W-:Y:S01]  /*4ba0*/  FMUL R153, R153, R151.reuse ;  /* 0x0000009799997220 */ /* 0x080fe20000400000 */
[----:B------:R-:W-:Y:S01]  /*4bb0*/  FMUL R156, R156, R151 ;  /* 0x000000979c9c7220 */ /* 0x000fe20000400000 */
[-C--:B---3--:R-:W-:Y:S01]  /*4bc0*/  FMUL R154, R154, R201.reuse ;  /* 0x000000c99a9a7220 */ /* 0x088fe20000400000 */
[-C--:B------:R-:W-:Y:S01]  /*4bd0*/  FMUL R155, R155, R201.reuse ;  /* 0x000000c99b9b7220 */ /* 0x080fe20000400000 */
[----:B------:R-:W-:Y:S01]  /*4be0*/  FMUL R158, R158, R201 ;  /* 0x000000c99e9e7220 */ /* 0x000fe20000400000 */
[----:B------:R-:W-:Y:S01]  /*4bf0*/  FMUL R165, R165, R90 ;  /* 0x0000005aa5a57220 */ /* 0x000fe20000400000 */
[----:B------:R-:W-:Y:S01]  /*4c00*/  FMUL R167, R167, R123 ;  /* 0x0000007ba7a77220 */ /* 0x000fe20000400000 */
[----:B------:R-:W-:Y:S01]  /*4c10*/  FMUL R157, R157, R151 ;  /* 0x000000979d9d7220 */ /* 0x000fe20000400000 */
[----:B------:R-:W-:Y:S01]  /*4c20*/  FMUL R159, R159, R201 ;  /* 0x000000c99f9f7220 */ /* 0x000fe20000400000 */
[----:B------:R-:W-:Y:S01]  /*4c30*/  FADD R141, R220, R35 ;  /* 0x00000023dc8d7221 */ /* 0x000fe20000000000 */
[----:B------:R-:W-:Y:S01]  /*4c40*/  F2FP.BF16.F32.PACK_AB R39, R57, R52 ;  /* 0x000000343927723e */ /* 0x000fe200000010ff */
[----:B------:R-:W-:Y:S01]  /*4c50*/  FADD R202, R50, R49 ;  /* 0x0000003132ca7221 */ /* 0x000fe20000000000 */
[----:B------:R-:W-:Y:S01]  /*4c60*/  F2FP.BF16.F32.PACK_AB R41, R61, R56 ;  /* 0x000000383d29723e */ /* 0x000fe200000010ff */
[----:B------:R-:W-:Y:S01]  /*4c70*/  FADD R205, R186, R51 ;  /* 0x00000033bacd7221 */ /* 0x000fe20000000000 */
[----:B------:R-:W-:-:S02]  /*4c80*/  F2FP.BF16.F32.PACK_AB R43, R64, R60 ;  /* 0x0000003c402b723e */ /* 0x000fc400000010ff */
[----:B------:R-:W-:Y:S02]  /*4c90*/  F2FP.BF16.F32.PACK_AB R45, R68, R65 ;  /* 0x00000041442d723e */ /* 0x000fe400000010ff */
[----:B------:R-:W-:Y:S02]  /*4ca0*/  F2FP.BF16.F32.PACK_AB R47, R50, R47 ;  /* 0x0000002f322f723e */ /* 0x000fe400000010ff */
[----:B------:R-:W-:Y:S02]  /*4cb0*/  F2FP.BF16.F32.PACK_AB R26, R206, R204 ;  /* 0x000000ccce1a723e */ /* 0x000fe400000010ff */
[----:B------:R-:W-:Y:S02]  /*4cc0*/  F2FP.BF16.F32.PACK_AB R28, R208, R207 ;  /* 0x000000cfd01c723e */ /* 0x000fe400000010ff */
[----:B------:R-:W-:Y:S02]  /*4cd0*/  F2FP.BF16.F32.PACK_AB R30, R210, R209 ;  /* 0x000000d1d21e723e */ /* 0x000fe400000010ff */
        /* <DEDUP_REMOVED lines=13> */
[----:B0-----:R-:W-:Y:S02]  /*4db0*/  F2FP.BF16.F32.PACK_AB R58, R100, R97 ;  /* 0x00000061643a723e */ /* 0x001fe400000010ff */
[----:B-1----:R-:W-:Y:S02]  /*4dc0*/  F2FP.BF16.F32.PACK_AB R60, R104, R101 ;  /* 0x00000065683c723e */ /* 0x002fe400000010ff */
[----:B-----5:R-:W-:Y:S02]  /*4dd0*/  F2FP.BF16.F32.PACK_AB R62, R108, R105 ;  /* 0x000000696c3e723e */ /* 0x020fe400000010ff */
        /* <DEDUP_REMOVED lines=31> */
[----:B------:R-:W-:Y:S01]  /*4fd0*/  F2FP.BF16.F32.PACK_AB R87, R203, R200 ;  /* 0x000000c8cb57723e */ /* 0x000fe200000010ff */
[----:B------:R-:W-:Y:S06]  /*4fe0*/  BAR.SYNC.DEFER_BLOCKING 0x0 ;  /* 0x0000000000007b1d */ /* 0x000fec0000010000 */
[----:B------:R-:W-:-:S06]  /*4ff0*/  WARPGROUP.ARRIVE ;  /* 0x00000000000079c5 */ /* 0x000fcc0000000000 */
[----:B------:R-:W-:Y:S03]  /*5000*/  HGMMA.64x16x16.F32.BF16 R160, R24, gdesc[UR40], R160 ;  /* 0x0020002818a07df0 */ /* 0x000fe600087018a0 */
        /* <DEDUP_REMOVED lines=10> */
[----:B------:R-:W-:Y:S01]  /*50b0*/  HGMMA.64x16x16.F32.BF16 R152, R68, gdesc[UR20], R152 ;  /* 0x0020001444987df0 */ /* 0x000fe20008701898 */
[----:B------:R-:W-:Y:S01]  /*50c0*/  FADD R141, R91, R141 ;  /* 0x0000008d5b8d7221 */ /* 0x000fe20000000000 */
[----:B------:R-:W-:Y:S01]  /*50d0*/  FADD R125, R125, R4 ;  /* 0x000000047d7d7221 */ /* 0x000fe20000000000 */
[----:B------:R-:W-:Y:S01]  /*50e0*/  FADD R187, R187, R202 ;  /* 0x000000cabbbb7221 */ /* 0x000fe20000000000 */
[----:B------:R-:W-:Y:S01]  /*50f0*/  FADD R20, R20, R205 ;  /* 0x000000cd14147221 */ /* 0x000fe20000000000 */
[----:B------:R-:W-:Y:S01]  /*5100*/  FADD R94, R94, R141 ;  /* 0x0000008d5e5e7221 */ /* 0x000fe20000000000 */
[----:B------:R-:W-:Y:S01]  /*5110*/  HGMMA.64x16x16.F32.BF16 R152, R72, gdesc[UR24], R152 ;  /* 0x0020001848987df0 */ /* 0x000fe20008701898 */
[----:B------:R-:W-:Y:S01]  /*5120*/  FADD R126, R126, R125 ;  /* 0x0000007d7e7e7221 */ /* 0x000fe20000000000 */
        /* <DEDUP_REMOVED lines=74> */
[----:B------:R-:W-:-:S02]  /*55d0*/  FADD R200, R203, R200 ;  /* 0x000000c8cbc87221 */ /* 0x000fc40000000000 */
[----:B------:R-:W0:Y:S04]  /*55e0*/  SHFL.BFLY PT, R0, R113, 0x2, 0x1f ;  /* 0x0c401f0071007f89 */ /* 0x000e2800000e0000 */
[----:B------:R-:W1:Y:S04]  /*55f0*/  SHFL.BFLY PT, R2, R121, 0x2, 0x1f ;  /* 0x0c401f0079027f89 */ /* 0x000e6800000e0000 */
[----:B------:R-:W2:Y:S04]  /*5600*/  SHFL.BFLY PT, R3, R150, 0x2, 0x1f ;  /* 0x0c401f0096037f89 */ /* 0x000ea800000e0000 */
[----:B------:R-:W3:Y:S01]  /*5610*/  SHFL.BFLY PT, R21, R200, 0x2, 0x1f ;  /* 0x0c401f00c8157f89 */ /* 0x000ee200000e0000 */
[----:B------:R-:W-:Y:S01]  /*5620*/  HGMMA.64x16x16.F32.BF16 R152, R84, gdesc[UR36], R152, gsb0 ;  /* 0x0020002454987df0 */ /* 0x000fe20008001898 */
[----:B0-----:R-:W-:Y:S01]  /*5630*/  FADD R0, R113, R0 ;  /* 0x0000000071007221 */ /* 0x001fe20000000000 */
[----:B-1----:R-:W-:Y:S01]  /*5640*/  FADD R2, R121, R2 ;  /* 0x0000000279027221 */ /* 0x002fe20000000000 */
[----:B--2---:R-:W-:Y:S01]  /*5650*/  FADD R4, R150, R3 ;  /* 0x0000000396047221 */ /* 0x004fe20000000000 */
[----:B---3--:R-:W-:-:S02]  /*5660*/  FADD R20, R200, R21 ;  /* 0x00000015c8147221 */ /* 0x008fc40000000000 */
[----:B------:R-:W0:Y:S01]  /*5670*/  SHFL.BFLY PT, R3, R0, 0x1, 0x1f ;  /* 0x0c201f0000037f89 */ /* 0x000e2200000e0000 */
[----:B------:R-:W-:-:S03]  /*5680*/  UIADD3 UR8, UR8, 0x80, URZ ;  /* 0x0000008008087890 */ /* 0x000fc6000fffe03f */
[----:B------:R-:W1:Y:S04]  /*5690*/  SHFL.BFLY PT, R21, R2, 0x1, 0x1f ;  /* 0x0c201f0002157f89 */ /* 0x000e6800000e0000 */
[----:B------:R-:W2:Y:S04]  /*56a0*/  SHFL.BFLY PT, R23, R4, 0x1, 0x1f ;  /* 0x0c201f0004177f89 */ /* 0x000ea800000e0000 */
[----:B------:R-:W3:Y:S01]  /*56b0*/  SHFL.BFLY PT, R89, R20, 0x1, 0x1f ;  /* 0x0c201f0014597f89 */ /* 0x000ee200000e0000 */
[----:B------:R-:W-:-:S06]  /*56c0*/  UISETP.GE.AND UP0, UPT, UR8, UR28, UPT ;  /* 0x0000001c0800728c */ /* 0x000fcc000bf06270 */
[----:B------:R-:W-:Y:S01]  /*56d0*/  PLOP3.LUT P0, PT, PT, PT, UP0, 0x80, 0x0 ;  /* 0x000000000000781c */ /* 0x000fe20003f0f008 */
[----:B------:R-:W-:Y:S02]  /*56e0*/  ULEA UR6, UR9, UR6, 0x7 ;  /* 0x0000000609067291 */ /* 0x000fe4000f8e383f */
[----:B------:R-:W-:Y:S01]  /*56f0*/  ULEA UR7, UR17, UR7, 0x7 ;  /* 0x0000000711077291 */ /* 0x000fe2000f8e383f */
[----:B0-----:R-:W-:Y:S01]  /*5700*/  FADD R3, R0, R3 ;  /* 0x0000000300037221 */ /* 0x001fe20000000000 */
[----:B------:R-:W-:Y:S02]  /*5710*/  WARPGROUP.DEPBAR.LE gsb0, 0x0 ;  /* 0x00008000000079c5 */ /* 0x000fe40000010000 */
[----:B-1----:R-:W-:Y:S01]  /*5720*/  FADD R92, R2, R21 ;  /* 0x00000015025c7221 */ /* 0x002fe20000000000 */
[----:B--2---:R-:W-:Y:S01]  /*5730*/  FADD R88, R4, R23 ;  /* 0x0000001704587221 */ /* 0x004fe20000000000 */
[----:B------:R-:W-:Y:S01]  /*5740*/  FFMA R8, R90, R8, R3 ;  /* 0x000000085a087223 */ /* 0x000fe20000000003 */
[----:B---3--:R-:W-:Y:S01]  /*5750*/  FADD R22, R20, R89 ;  /* 0x0000005914167221 */ /* 0x008fe20000000000 */
[----:B------:R-:W-:Y:S01]  /*5760*/  FFMA R7, R123, R7, R92 ;  /* 0x000000077b077223 */ /* 0x000fe2000000005c */
[----:B------:R-:W-:Y:S01]  /*5770*/  FFMA R6, R151, R6, R88 ;  /* 0x0000000697067223 */ /* 0x000fe20000000058 */
[----:B------:R-:W-:Y:S01]  /*5780*/  MOV R4, R147 ;  /* 0x0000009300047202 */ /* 0x000fe20000000f00 */
[----:B------:R-:W-:Y:S01]  /*5790*/  FFMA R5, R201, R5, R22 ;  /* 0x00000005c9057223 */ /* 0x000fe20000000016 */
[----:B------:R-:W-:-:S02]  /*57a0*/  MOV R3, R124 ;  /* 0x0000007c00037202 */ /* 0x000fc40000000f00 */
[----:B------:R-:W-:Y:S02]  /*57b0*/  MOV R2, R117 ;  /* 0x0000007500027202 */ /* 0x000fe40000000f00 */
[----:B------:R-:W-:Y:S01]  /*57c0*/  MOV R0, R19 ;  /* 0x0000001300007202 */ /* 0x000fe20000000f00 */
[----:B------:R-:W-:Y:S06]  /*57d0*/  @!P0 BRA `(.L_x_1) ;  /* 0xffffffbc00348947 */ /* 0x000fec000383ffff */
.L_x_0:
[----:B------:R-:W0:Y:S01]  /*57e0*/  S2R R0, SR_TID.X ;  /* 0x0000000000007919 */ /* 0x000e220000002100 */
[----:B------:R-:W-:Y:S01]  /*57f0*/  MOV R32, R6 ;  /* 0x0000000600207202 */ /* 0x000fe20000000f00 */
[----:B------:R-:W-:Y:S01]  /*5800*/  FMUL R6, R153, 0.25 ;  /* 0x3e80000099067820 */ /* 0x000fe20000400000 */
[----:B------:R-:W-:Y:S01]  /*5810*/  MOV R30, R5 ;  /* 0x00000005001e7202 */ /* 0x000fe20000000f00 */
[----:B------:R-:W-:Y:S01]  /*5820*/  BAR.SYNC.DEFER_BLOCKING 0x0 ;  /* 0x0000000000007b1d */ /* 0x000fe20000010000 */
[----:B------:R-:W-:Y:S02]  /*5830*/  FSETP.GT.AND P1, PT, |R32|, 8.50705917302346158658e+37, PT ;  /* 0x7e8000002000780b */ /* 0x000fe40003f24200 */
[----:B------:R-:W-:Y:S02]  /*5840*/  FSETP.GT.AND P4, PT, |R30|, 8.50705917302346158658e+37, PT ;  /* 0x7e8000001e00780b */ /* 0x000fe40003f84200 */
[----:B------:R-:W-:Y:S01]  /*5850*/  MOV R25, R7 ;  /* 0x0000000700197202 */ /* 0x000fe20000000f00 */
[----:B------:R-:W-:Y:S01]  /*5860*/  FMUL R7, R164, 0.25 ;  /* 0x3e800000a4077820 */ /* 0x000fe20000400000 */
[----:B------:R-:W-:Y:S01]  /*5870*/  MOV R29, R8 ;  /* 0x00000008001d7202 */ /* 0x000fe20000000f00 */
[----:B------:R-:W1:Y:S01]  /*5880*/  LDC R49, c[0x0][0x278] ;  /* 0x00009e00ff317b82 */ /* 0x000e620000000800 */
[----:B------:R-:W-:Y:S01]  /*5890*/  FSETP.GT.AND P0, PT, |R25|, 8.50705917302346158658e+37, PT ;  /* 0x7e8000001900780b */ /* 0x000fe20003f04200 */
[----:B------:R-:W-:Y:S01]  /*58a0*/  ULDC.64 UR4, c[0x0][0x270] ;  /* 0x00009c0000047ab9 */ /* 0x000fe20000000a00 */
[C---:B------:R-:W-:Y:S01]  /*58b0*/  FSETP.GEU.AND P2, PT, R29.reuse, 1.175494350822287508e-38, PT ;  /* 0x008000001d00780b */ /* 0x040fe20003f4e000 */
[----:B------:R-:W-:Y:S01]  /*58c0*/  UIMAD UR4, UR20, UR4, URZ ;  /* 0x00000004140472a4 */ /* 0x000fe2000f8e023f */
[----:B------:R-:W-:-:S02]  /*58d0*/  FSETP.GT.AND P3, PT, |R29|, 8.50705917302346158658e+37, PT ;  /* 0x7e8000001d00780b */ /* 0x000fc40003f64200 */
[----:B------:R-:W-:Y:S02]  /*58e0*/  FSEL R153, R6, R153, P1 ;  /* 0x0000009906997208 */ /* 0x000fe40000800000 */
[----:B------:R-:W-:Y:S02]  /*58f0*/  FSETP.GEU.AND P5, PT, R25, 1.175494350822287508e-38, PT ;  /* 0x008000001900780b */ /* 0x000fe40003fae000 */
[----:B------:R-:W-:Y:S02]  /*5900*/  FSETP.GEU.AND P6, PT, R32, 1.175494350822287508e-38, PT ;  /* 0x008000002000780b */ /* 0x000fe40003fce000 */
[----:B------:R-:W-:Y:S01]  /*5910*/  FSEL R164, R7, R164, P3 ;  /* 0x000000a407a47208 */ /* 0x000fe20001800000 */
[----:B------:R-:W-:Y:S01]  /*5920*/  FMUL R7, R30, 8388608 ;  /* 0x4b0000001e077820 */ /* 0x000fe20000400000 */
[C---:B0-----:R-:W-:Y:S02]  /*5930*/  SHF.L.U32 R4, R0.reuse, 0x6, RZ ;  /* 0x0000000600047819 */ /* 0x041fe400000006ff */
[----:B------:R-:W-:-:S02]  /*5940*/  SHF.L.U32 R3, R0, 0x3, RZ ;  /* 0x0000000300037819 */ /* 0x000fc400000006ff */
[----:B------:R-:W-:Y:S01]  /*5950*/  LOP3.LUT R11, R4, 0x400, RZ, 0xc0, !PT ;  /* 0x00000400040b7812 */ /* 0x000fe200078ec0ff */
[----:B-1----:R-:W-:Y:S01]  /*5960*/  IMAD R51, R49, 0x12, RZ ;  /* 0x0000001231337824 */ /* 0x002fe200078e02ff */
[----:B------:R-:W-:Y:S01]  /*5970*/  LOP3.LUT R4, R3, 0x38, RZ, 0xc0, !PT ;  /* 0x0000003803047812 */ /* 0x000fe200078ec0ff */
[C---:B------:R-:W-:Y:S01]  /*5980*/  IMAD R53, R49.reuse, 0x14, RZ ;  /* 0x0000001431357824 */ /* 0x040fe200078e02ff */
[----:B------:R-:W-:Y:S01]  /*5990*/  LOP3.LUT R2, R0, 0x70, RZ, 0xc0, !PT ;  /* 0x0000007000027812 */ /* 0x000fe200078ec0ff */
[----:B------:R-:W-:Y:S01]  /*59a0*/  IMAD R55, R49, 0x16, RZ ;  /* 0x0000001631377824 */ /* 0x000fe200078e02ff */
[----:B------:R-:W-:Y:S01]  /*59b0*/  IADD3 R13, R4, UR21, RZ ;  /* 0x00000015040d7c10 */ /* 0x000fe2000fffe0ff */
[----:B------:R-:W-:Y:S01]  /*59c0*/  FMUL R4, R159, 0.25 ;  /* 0x3e8000009f047820 */ /* 0x000fe20000400000 */
[----:B------:R-:W-:Y:S01]  /*59d0*/  LOP3.LUT R10, R3, 0x300, RZ, 0xc0, !PT ;  /* 0x00000300030a7812 */ /* 0x000fe200078ec0ff */
[----:B------:R-:W-:Y:S01]  /*59e0*/  FMUL R3, R158, 0.25 ;  /* 0x3e8000009e037820 */ /* 0x000fe20000400000 */
[----:B------:R-:W-:Y:S01]  /*59f0*/  LEA R13, R2, R13, 0x2 ;  /* 0x0000000d020d7211 */ /* 0x000fe200078e10ff */
[----:B------:R-:W-:Y:S01]  /*5a00*/  FMUL R2, R157, 0.25 ;  /* 0x3e8000009d027820 */ /* 0x000fe20000400000 */
[----:B------:R-:W-:Y:S01]  /*5a10*/  LOP3.LUT R12, R0, 0xf, RZ, 0xc0, !PT ;  /* 0x0000000f000c7812 */ /* 0x000fe200078ec0ff */
[----:B------:R-:W-:Y:S01]  /*5a20*/  IMAD R57, R49, 0x18, RZ ;  /* 0x0000001831397824 */ /* 0x000fe200078e02ff */
[----:B------:R-:W-:Y:S01]  /*5a30*/  FSEL R158, R3, R158, P4 ;  /* 0x0000009e039e7208 */ /* 0x000fe20002000000 */
[----:B------:R-:W-:Y:S01]  /*5a40*/  FMUL R3, R156, 0.25 ;  /* 0x3e8000009c037820 */ /* 0x000fe20000400000 */
[----:B------:R-:W-:Y:S01]  /*5a50*/  FSEL R157, R2, R157, P1 ;  /* 0x0000009d029d7208 */ /* 0x000fe20000800000 */
[----:B------:R-:W-:Y:S01]  /*5a60*/  FMUL R2, R167, 0.25 ;  /* 0x3e800000a7027820 */ /* 0x000fe20000400000 */
[----:B------:R-:W-:Y:S01]  /*5a70*/  LEA R5, R12, UR21, 0x4 ;  /* 0x000000150c057c11 */ /* 0x000fe2000f8e20ff */
[----:B------:R-:W-:Y:S01]  /*5a80*/  IMAD R59, R49, 0x1a, RZ ;  /* 0x0000001a313b7824 */ /* 0x000fe200078e02ff */
[----:B------:R-:W-:Y:S01]  /*5a90*/  FSEL R18, R4, R159, P4 ;  /* 0x0000009f04127208 */ /* 0x000fe20002000000 */
[----:B------:R-:W-:Y:S01]  /*5aa0*/  FMUL R4, R155, 0.25 ;  /* 0x3e8000009b047820 */ /* 0x000fe20000400000 */
[----:B------:R-:W-:Y:S01]  /*5ab0*/  IADD3 R27, R10, R5, R11 ;  /* 0x000000050a1b7210 */ /* 0x000fe20007ffe00b */
[----:B------:R-:W-:Y:S01]  /*5ac0*/  FMUL R5, R154, 0.25 ;  /* 0x3e8000009a057820 */ /* 0x000fe20000400000 */
[----:B------:R-:W-:Y:S01]  /*5ad0*/  FSEL R22, R2, R167, P0 ;  /* 0x000000a702167208 */ /* 0x000fe20000000000 */
[----:B------:R-:W-:Y:S01]  /*5ae0*/  FMUL R2, R29, 8388608 ;  /* 0x4b0000001d027820 */ /* 0x000fe20000400000 */
[----:B------:R-:W-:Y:S01]  /*5af0*/  FSEL R21, R3, R156, P1 ;  /* 0x0000009c03157208 */ /* 0x000fe20000800000 */
[----:B------:R-:W-:Y:S01]  /*5b00*/  FMUL R3, R152, 0.25 ;  /* 0x3e80000098037820 */ /* 0x000fe20000400000 */
[----:B------:R-:W-:Y:S01]  /*5b10*/  FSEL R20, R4, R155, P4 ;  /* 0x0000009b04147208 */ /* 0x000fe20002000000 */
[----:B------:R-:W-:Y:S01]  /*5b20*/  FMUL R4, R163, 0.25 ;  /* 0x3e800000a3047820 */ /* 0x000fe20000400000 */
[----:B------:R-:W-:Y:S01]  /*5b30*/  FSEL R154, R5, R154, P4 ;  /* 0x0000009a059a7208 */ /* 0x000fe20002000000 */
[----:B------:R-:W-:Y:S01]  /*5b40*/  FMUL R5, R166, 0.25 ;  /* 0x3e800000a6057820 */ /* 0x000fe20000400000 */
[----:B------:R-:W-:Y:S01]  /*5b50*/  FSEL R33, R2, R29, !P2 ;  /* 0x0000001d02217208 */ /* 0x000fe20005000000 */
[----:B------:R-:W-:Y:S01]  /*5b60*/  FMUL R11, R160, 0.25 ;  /* 0x3e800000a00b7820 */ /* 0x000fe20000400000 */
[----:B------:R-:W-:Y:S01]  /*5b70*/  FSEL R23, R3, R152, P1 ;  /* 0x0000009803177208 */ /* 0x000fe20000800000 */
[----:B------:R-:W-:Y:S01]  /*5b80*/  FMUL R3, R162, 0.25 ;  /* 0x3e800000a2037820 */ /* 0x000fe20000400000 */
[----:B------:R-:W-:Y:S01]  /*5b90*/  FSEL R26, R4, R163, P0 ;  /* 0x000000a3041a7208 */ /* 0x000fe20000000000 */
[----:B------:R-:W-:Y:S01]  /*5ba0*/  FMUL R4, R165, 0.25 ;  /* 0x3e800000a5047820 */ /* 0x000fe20000400000 */
[----:B------:R-:W-:Y:S01]  /*5bb0*/  IADD3 R2, R33, -0x3f3504f3, RZ ;  /* 0xc0cafb0d21027810 */ /* 0x000fe20007ffe0ff */
[----:B------:R-:W-:Y:S01]  /*5bc0*/  IMAD R61, R49, 0x1c, RZ ;  /* 0x0000001c313d7824 */ /* 0x000fe200078e02ff */
[----:B------:R-:W-:Y:S01]  /*5bd0*/  FSEL R166, R5, R166, P0 ;  /* 0x000000a605a67208 */ /* 0x000fe20000000000 */
[----:B------:R-:W-:Y:S01]  /*5be0*/  IMAD R63, R49, 0x1e, RZ ;  /* 0x0000001e313f7824 */ /* 0x000fe200078e02ff */
[----:B------:R-:W-:-:S02]  /*5bf0*/  SHF.R.U32.HI R5, RZ, 0x1, R0 ;  /* 0x00000001ff057819 */ /* 0x000fc40000011600 */
[----:B------:R-:W-:Y:S02]  /*5c00*/  FSEL R162, R3, R162, P0 ;  /* 0x000000a203a27208 */ /* 0x000fe40000000000 */
[----:B------:R-:W-:Y:S02]  /*5c10*/  LOP3.LUT R3, R2, 0xff800000, RZ, 0xc0, !PT ;  /* 0xff80000002037812 */ /* 0x000fe400078ec0ff */
[----:B------:R-:W-:Y:S01]  /*5c20*/  FSEL R24, R4, R165, P3 ;  /* 0x000000a504187208 */ /* 0x000fe20001800000 */
[----:B------:R-:W-:Y:S01]  /*5c30*/  FMUL R4, R161, 0.25 ;  /* 0x3e800000a1047820 */ /* 0x000fe20000400000 */
[----:B------:R-:W-:Y:S02]  /*5c40*/  LOP3.LUT R6, R5, 0x4, RZ, 0xc0, !PT ;  /* 0x0000000405067812 */ /* 0x000fe400078ec0ff */
[----:B------:R-:W-:Y:S02]  /*5c50*/  FSEL R2, RZ, -23, P2 ;  /* 0xc1b80000ff027808 */ /* 0x000fe40001000000 */
[----:B------:R-:W-:-:S02]  /*5c60*/  I2FP.F32.S32 R5, R3 ;  /* 0x0000000300057245 */ /* 0x000fc40000201400 */
[----:B------:R-:W-:Y:S01]  /*5c70*/  FSEL R28, R4, R161, P3 ;  /* 0x000000a1041c7208 */ /* 0x000fe20001800000 */
[----:B------:R-:W-:Y:S01]  /*5c80*/  FMUL R4, R25, 8388608 ;  /* 0x4b00000019047820 */ /* 0x000fe20000400000 */
[----:B------:R-:W-:Y:S01]  /*5c90*/  IADD3 R42, R6, R13, RZ ;  /* 0x0000000d062a7210 */ /* 0x000fe20007ffe0ff */
[----:B------:R-:W-:Y:S01]  /*5ca0*/  FFMA.FTZ R2, R5, 1.1920928955078125e-07, R2 ;  /* 0x3400000005027823 */ /* 0x000fe20000010002 */
[----:B------:R-:W-:Y:S01]  /*5cb0*/  FMUL R5, R32, 8388608 ;  /* 0x4b00000020057820 */ /* 0x000fe20000400000 */
[----:B------:R-:W-:Y:S02]  /*5cc0*/  FSETP.GEU.AND P2, PT, |R30|, 1.175494350822287508e-38, PT ;  /* 0x008000001e00780b */ /* 0x000fe40003f4e200 */
[----:B------:R-:W-:Y:S02]  /*5cd0*/  FSEL R34, R4, R25, !P5 ;  /* 0x0000001904227208 */ /* 0x000fe40006800000 */
[----:B------:R-:W-:Y:S02]  /*5ce0*/  FSEL R4, RZ, -23, P5 ;  /* 0xc1b80000ff047808 */ /* 0x000fe40002800000 */
[----:B------:R-:W-:-:S02]  /*5cf0*/  FSEL R35, R5, R32, !P6 ;  /* 0x0000002005237208 */ /* 0x000fc40007000000 */
[----:B------:R-:W-:Y:S02]  /*5d00*/  FSEL R6, RZ, -23, P6 ;  /* 0xc1b80000ff067808 */ /* 0x000fe40003000000 */
[----:B------:R-:W-:Y:S02]  /*5d10*/  FSETP.GEU.AND P5, PT, R30, 1.175494350822287508e-38, PT ;  /* 0x008000001e00780b */ /* 0x000fe40003fae000 */
[C---:B------:R-:W-:Y:S01]  /*5d20*/  FSETP.GEU.AND P6, PT, |R32|.reuse, 1.175494350822287508e-38, PT ;  /* 0x008000002000780b */ /* 0x040fe20003fce200 */
[----:B------:R-:W-:Y:S01]  /*5d30*/  @P1 FMUL R32, R32, 0.25 ;  /* 0x3e80000020201820 */ /* 0x000fe20000400000 */
[C---:B------:R-:W-:Y:S01]  /*5d40*/  FSETP.GEU.AND P1, PT, |R29|.reuse, 1.175494350822287508e-38, PT ;  /* 0x008000001d00780b */ /* 0x040fe20003f2e200 */
[----:B------:R-:W-:Y:S01]  /*5d50*/  @P3 FMUL R29, R29, 0.25 ;  /* 0x3e8000001d1d3820 */ /* 0x000fe20000400000 */
[----:B------:R-:W-:Y:S01]  /*5d60*/  IADD3 R5, R34, -0x3f3504f3, RZ ;  /* 0xc0cafb0d22057810 */ /* 0x000fe20007ffe0ff */
[----:B------:R-:W-:Y:S01]  /*5d70*/  @!P2 FMUL R20, R20, 16777216 ;  /* 0x4b8000001414a820 */ /* 0x000fe20000400000 */
[----:B------:R-:W-:Y:S01]  /*5d80*/  FSEL R43, R7, R30, !P5 ;  /* 0x0000001e072b7208 */ /* 0x000fe20006800000 */
[----:B------:R-:W-:Y:S01]  /*5d90*/  @P4 FMUL R30, R30, 0.25 ;  /* 0x3e8000001e1e4820 */ /* 0x000fe20000400000 */
[----:B------:R-:W-:Y:S01]  /*5da0*/  IADD3 R7, R35, -0x3f3504f3, RZ ;  /* 0xc0cafb0d23077810 */ /* 0x000fe20007ffe0ff */
[----:B------:R-:W-:Y:S01]  /*5db0*/  @!P2 FMUL R18, R18, 16777216 ;  /* 0x4b8000001212a820 */ /* 0x000fe20000400000 */
[----:B------:R-:W-:Y:S01]  /*5dc0*/  FSETP.GEU.AND P4, PT, |R25|, 1.175494350822287508e-38, PT ;  /* 0x008000001900780b */ /* 0x000fe20003f8e200 */
[----:B------:R-:W-:Y:S01]  /*5dd0*/  @!P2 FMUL R30, R30, 16777216 ;  /* 0x4b8000001e1ea820 */ /* 0x000fe20000400000 */
[----:B------:R-:W-:Y:S01]  /*5de0*/  LOP3.LUT R5, R5, 0xff800000, RZ, 0xc0, !PT ;  /* 0xff80000005057812 */ /* 0x000fe200078ec0ff */
[----:B------:R-:W-:Y:S01]  /*5df0*/  @!P6 FMUL R32, R32, 16777216 ;  /* 0x4b8000002020e820 */ /* 0x000fe20000400000 */
[----:B------:R-:W-:Y:S01]  /*5e00*/  LOP3.LUT R8, R7, 0xff800000, RZ, 0xc0, !PT ;  /* 0xff80000007087812 */ /* 0x000fe200078ec0ff */
[----:B------:R-:W-:Y:S01]  /*5e10*/  @P0 FMUL R25, R25, 0.25 ;  /* 0x3e80000019190820 */ /* 0x000fe20000400000 */
[----:B------:R-:W-:Y:S01]  /*5e20*/  IADD3 R10, R43, -0x3f3504f3, RZ ;  /* 0xc0cafb0d2b0a7810 */ /* 0x000fe20007ffe0ff */
[----:B------:R-:W-:Y:S01]  /*5e30*/  @!P1 FMUL R29, R29, 16777216 ;  /* 0x4b8000001d1d9820 */ /* 0x000fe20000400000 */
[-C--:B------:R-:W-:Y:S01]  /*5e40*/  I2FP.F32.S32 R7, R5.reuse ;  /* 0x0000000500077245 */ /* 0x080fe20000201400 */
[----:B------:R-:W0:Y:S01]  /*5e50*/  MUFU.RCP R15, R30 ;  /* 0x0000001e000f7308 */ /* 0x000e220000001000 */
[----:B------:R-:W-:Y:S01]  /*5e60*/  FSEL R160, R11, R160, P3 ;  /* 0x000000a00ba07208 */ /* 0x000fe20001800000 */
[----:B------:R-:W-:Y:S01]  /*5e70*/  @!P6 FMUL R157, R157, 16777216 ;  /* 0x4b8000009d9de820 */ /* 0x000fe20000400000 */
[----:B------:R-:W-:Y:S01]  /*5e80*/  I2FP.F32.S32 R11, R8 ;  /* 0x00000008000b7245 */ /* 0x000fe20000201400 */
[----:B------:R-:W-:Y:S01]  /*5e90*/  @!P4 FMUL R25, R25, 16777216 ;  /* 0x4b8000001919c820 */ /* 0x000fe20000400000 */
[----:B------:R-:W-:Y:S01]  /*5ea0*/  LOP3.LUT R14, R10, 0xff800000, RZ, 0xc0, !PT ;  /* 0xff8000000a0e7812 */ /* 0x000fe200078ec0ff */
[----:B------:R-:W-:Y:S01]  /*5eb0*/  FFMA.FTZ R10, R7, 1.1920928955078125e-07, R4 ;  /* 0x34000000070a7823 */ /* 0x000fe20000010004 */
[----:B------:R-:W-:Y:S01]  /*5ec0*/  FSEL R13, RZ, -23, P5 ;  /* 0xc1b80000ff0d7808 */ /* 0x000fe20002800000 */
[----:B------:R-:W1:Y:S01]  /*5ed0*/  MUFU.RCP R4, R32 ;  /* 0x0000002000047308 */ /* 0x000e620000001000 */
[----:B------:R-:W-:Y:S01]  /*5ee0*/  FFMA.FTZ R12, R11, 1.1920928955078125e-07, R6 ;  /* 0x340000000b0c7823 */ /* 0x000fe20000010006 */
[----:B------:R-:W-:Y:S01]  /*5ef0*/  I2FP.F32.S32 R16, R14 ;  /* 0x0000000e00107245 */ /* 0x000fe20000201400 */
[----:B------:R-:W-:Y:S01]  /*5f00*/  @!P6 FMUL R21, R21, 16777216 ;  /* 0x4b8000001515e820 */ /* 0x000fe20000400000 */
[----:B------:R-:W-:Y:S01]  /*5f10*/  @!P6 FMUL R153, R153, 16777216 ;  /* 0x4b8000009999e820 */ /* 0x000fe20000400000 */
[----:B------:R-:W-:Y:S01]  /*5f20*/  @!P2 FMUL R158, R158, 16777216 ;  /* 0x4b8000009e9ea820 */ /* 0x000fe20000400000 */
[----:B------:R-:W-:Y:S01]  /*5f30*/  @!P6 FMUL R23, R23, 16777216 ;  /* 0x4b8000001717e820 */ /* 0x000fe20000400000 */
[----:B------:R-:W-:Y:S01]  /*5f40*/  @!P2 FMUL R154, R154, 16777216 ;  /* 0x4b8000009a9aa820 */ /* 0x000fe20000400000 */
[----:B------:R-:W2:Y:S01]  /*5f50*/  MUFU.RCP R11, R29 ;  /* 0x0000001d000b7308 */ /* 0x000ea20000001000 */
[----:B------:R-:W-:Y:S01]  /*5f60*/  @!P1 FMUL R24, R24, 16777216 ;  /* 0x4b80000018189820 */ /* 0x000fe20000400000 */
[----:B------:R-:W-:Y:S01]  /*5f70*/  @!P1 FMUL R164, R164, 16777216 ;  /* 0x4b800000a4a49820 */ /* 0x000fe20000400000 */
[----:B------:R-:W-:Y:S01]  /*5f80*/  @!P1 FMUL R28, R28, 16777216 ;  /* 0x4b8000001c1c9820 */ /* 0x000fe20000400000 */
[----:B------:R-:W-:Y:S01]  /*5f90*/  @!P1 FMUL R160, R160, 16777216 ;  /* 0x4b800000a0a09820 */ /* 0x000fe20000400000 */
[C---:B0-----:R-:W-:Y:S01]  /*5fa0*/  FMUL R6, R15.reuse, R20 ;  /* 0x000000140f067220 */ /* 0x041fe20000400000 */
[----:B------:R-:W-:Y:S01]  /*5fb0*/  IADD3 R5, R34, -R5, RZ ;  /* 0x8000000522057210 */ /* 0x000fe20007ffe0ff */
[----:B------:R-:W-:Y:S01]  /*5fc0*/  FFMA.FTZ R16, R16, 1.1920928955078125e-07, R13 ;  /* 0x3400000010107823 */ /* 0x000fe2000001000d */
[----:B------:R-:W0:Y:S01]  /*5fd0*/  MUFU.RCP R7, R25 ;  /* 0x0000001900077308 */ /* 0x000e220000001000 */
[C---:B-1----:R-:W-:Y:S01]  /*5fe0*/  FMUL R157, R4.reuse, R157 ;  /* 0x0000009d049d7220 */ /* 0x042fe20000400000 */
[C---:B------:R-:W-:Y:S01]  /*5ff0*/  FMUL R20, R4.reuse, R21 ;  /* 0x0000001504147220 */ /* 0x040fe20000400000 */
[C---:B------:R-:W-:Y:S01]  /*6000*/  FMUL R153, R4.reuse, R153 ;  /* 0x0000009904997220 */ /* 0x040fe20000400000 */
[C---:B------:R-:W-:Y:S01]  /*6010*/  FMUL R17, R15.reuse, R18 ;  /* 0x000000120f117220 */ /* 0x040fe20000400000 */
[C---:B------:R-:W-:Y:S01]  /*6020*/  FMUL R158, R15.reuse, R158 ;  /* 0x0000009e0f9e7220 */ /* 0x040fe20000400000 */
[----:B------:R-:W-:Y:S01]  /*6030*/  FMUL R4, R4, R23 ;  /* 0x0000001704047220 */ /* 0x000fe20000400000 */
[----:B------:R-:W-:Y:S01]  /*6040*/  FMUL R15, R15, R154 ;  /* 0x0000009a0f0f7220 */ /* 0x000fe20000400000 */
[----:B------:R-:W-:Y:S01]  /*6050*/  @!P4 FMUL R22, R22, 16777216 ;  /* 0x4b8000001616c820 */ /* 0x000fe20000400000 */
[----:B------:R-:W-:Y:S01]  /*6060*/  @!P4 FMUL R166, R166, 16777216 ;  /* 0x4b800000a6a6c820 */ /* 0x000fe20000400000 */
[----:B------:R-:W-:Y:S01]  /*6070*/  @!P4 FMUL R26, R26, 16777216 ;  /* 0x4b8000001a1ac820 */ /* 0x000fe20000400000 */
[C---:B--2---:R-:W-:Y:S01]  /*6080*/  FMUL R28, R11.reuse, R28 ;  /* 0x0000001c0b1c7220 */ /* 0x044fe20000400000 */
[C---:B------:R-:W-:Y:S01]  /*6090*/  FMUL R13, R11.reuse, R160 ;  /* 0x000000a00b0d7220 */ /* 0x040fe20000400000 */
[C---:B------:R-:W-:Y:S01]  /*60a0*/  FMUL R24, R11.reuse, R24 ;  /* 0x000000180b187220 */ /* 0x040fe20000400000 */
[----:B------:R-:W-:Y:S01]  /*60b0*/  FMUL R23, R11, R164 ;  /* 0x000000a40b177220 */ /* 0x000fe20000400000 */
[----:B------:R-:W-:Y:S01]  /*60c0*/  @!P4 FMUL R162, R162, 16777216 ;  /* 0x4b800000a2a2c820 */ /* 0x000fe20000400000 */
[----:B------:R-:W-:Y:S01]  /*60d0*/  MOV R11, 0x3dc6b27f ;  /* 0x3dc6b27f000b7802 */ /* 0x000fe20000000f00 */
[----:B------:R-:W-:Y:S01]  /*60e0*/  FADD R5, R5, -1 ;  /* 0xbf80000005057421 */ /* 0x000fe20000000000 */
[----:B------:R-:W-:Y:S01]  /*60f0*/  IADD3 R3, R33, -R3, RZ ;  /* 0x8000000321037210 */ /* 0x000fe20007ffe0ff */
[----:B0-----:R-:W-:Y:S01]  /*6100*/  FMUL R22, R7, R22 ;  /* 0x0000001607167220 */ /* 0x001fe20000400000 */
[----:B------:R-:W-:Y:S01]  /*6110*/  IADD3 R8, R35, -R8, RZ ;  /* 0x8000000823087210 */ /* 0x000fe20007ffe0ff */
[C---:B------:R-:W-:Y:S01]  /*6120*/  FMUL R21, R7.reuse, R166 ;  /* 0x000000a607157220 */ /* 0x040fe20000400000 */
[C---:B------:R-:W-:Y:S01]  /*6130*/  FMUL R26, R7.reuse, R26 ;  /* 0x0000001a071a7220 */ /* 0x040fe20000400000 */
[----:B------:R-:W-:Y:S01]  /*6140*/  FMUL R7, R7, R162 ;  /* 0x000000a207077220 */ /* 0x000fe20000400000 */
[----:B------:R-:W-:Y:S01]  /*6150*/  F2FP.BF16.F32.PACK_AB R31, R6, R15 ;  /* 0x0000000f061f723e */ /* 0x000fe200000010ff */
[----:B------:R-:W-:Y:S01]  /*6160*/  FFMA.FTZ R6, R5, R11, -0.16845393180847167969 ;  /* 0xbe2c7f3005067423 */ /* 0x000fe2000001000b */
[----:B------:R-:W-:Y:S01]  /*6170*/  IADD3 R14, R43, -R14, RZ ;  /* 0x8000000e2b0e7210 */ /* 0x000fe20007ffe0ff */
[----:B------:R-:W-:Y:S01]  /*6180*/  FADD R3, R3, -1 ;  /* 0xbf80000003037421 */ /* 0x000fe20000000000 */
[----:B------:R-:W-:Y:S01]  /*6190*/  FADD R8, R8, -1 ;  /* 0xbf80000008087421 */ /* 0x000fe20000000000 */
[----:B------:R-:W-:Y:S01]  /*61a0*/  F2FP.BF16.F32.PACK_AB R29, R26, R7 ;  /* 0x000000071a1d723e */ /* 0x000fe200000010ff */
[----:B------:R-:W-:Y:S01]  /*61b0*/  FFMA.FTZ R6, R5, R6, 0.1716887056827545166 ;  /* 0x3e2fcf2a05067423 */ /* 0x000fe20000010006 */
[----:B------:R-:W-:Y:S01]  /*61c0*/  F2FP.BF16.F32.PACK_AB R30, R153, R4 ;  /* 0x00000004991e723e */ /* 0x000fe200000010ff */
[-C--:B------:R-:W-:Y:S01]  /*61d0*/  FFMA.FTZ R4, R3, R11.reuse, -0.16845393180847167969 ;  /* 0xbe2c7f3003047423 */ /* 0x080fe2000001000b */
[----:B------:R-:W-:Y:S01]  /*61e0*/  FFMA.FTZ R7, R8, R11, -0.16845393180847167969 ;  /* 0xbe2c7f3008077423 */ /* 0x000fe2000001000b */
[----:B------:R-:W-:Y:S01]  /*61f0*/  FADD R14, R14, -1 ;  /* 0xbf8000000e0e7421 */ /* 0x000fe20000000000 */
[----:B------:R-:W-:Y:S01]  /*6200*/  FFMA.FTZ R6, R5, R6, -0.17900948226451873779 ;  /* 0xbe374e4305067423 */ /* 0x000fe20000010006 */
[----:B------:R-:W-:Y:S01]  /*6210*/  FFMA.FTZ R4, R3, R4, 0.1716887056827545166 ;  /* 0x3e2fcf2a03047423 */ /* 0x000fe20000010004 */
[----:B------:R-:W-:Y:S01]  /*6220*/  FFMA.FTZ R7, R8, R7, 0.1716887056827545166 ;  /* 0x3e2fcf2a08077423 */ /* 0x000fe20000010007 */
[----:B------:R-:W-:Y:S01]  /*6230*/  FFMA.FTZ R11, R14, R11, -0.16845393180847167969 ;  /* 0xbe2c7f300e0b7423 */ /* 0x000fe2000001000b */
[----:B------:R-:W-:Y:S01]  /*6240*/  FFMA.FTZ R6, R5, R6, 0.20512372255325317383 ;  /* 0x3e520bf405067423 */ /* 0x000fe20000010006 */
[----:B------:R-:W-:Y:S01]  /*6250*/  FFMA.FTZ R4, R3, R4, -0.17900948226451873779 ;  /* 0xbe374e4303047423 */ /* 0x000fe20000010004 */
[----:B------:R-:W-:Y:S01]  /*6260*/  FFMA.FTZ R7, R8, R7, -0.17900948226451873779 ;  /* 0xbe374e4308077423 */ /* 0x000fe20000010007 */
[----:B------:R-:W-:Y:S01]  /*6270*/  FFMA.FTZ R11, R14, R11, 0.1716887056827545166 ;  /* 0x3e2fcf2a0e0b7423 */ /* 0x000fe2000001000b */
[----:B------:R-:W-:Y:S01]  /*6280*/  FFMA.FTZ R6, R5, R6, -0.24046532809734344482 ;  /* 0xbe763c8b05067423 */ /* 0x000fe20000010006 */
[----:B------:R-:W-:Y:S01]  /*6290*/  FFMA.FTZ R4, R3, R4, 0.20512372255325317383 ;  /* 0x3e520bf403047423 */ /* 0x000fe20000010004 */
[----:B------:R-:W-:Y:S01]  /*62a0*/  FFMA.FTZ R7, R8, R7, 0.20512372255325317383 ;  /* 0x3e520bf408077423 */ /* 0x000fe20000010007 */
[----:B------:R-:W-:Y:S01]  /*62b0*/  FFMA.FTZ R11, R14, R11, -0.17900948226451873779 ;  /* 0xbe374e430e0b7423 */ /* 0x000fe2000001000b */
[----:B------:R-:W-:Y:S01]  /*62c0*/  FFMA.FTZ R6, R5, R6, 0.28857114911079406738 ;  /* 0x3e93bf9905067423 */ /* 0x000fe20000010006 */
[----:B------:R-:W-:Y:S01]  /*62d0*/  F2FP.BF16.F32.PACK_AB R28, R28, R13 ;  /* 0x0000000d1c1c723e */ /* 0x000fe200000010ff */
[----:B------:R-:W-:Y:S01]  /*62e0*/  FFMA.FTZ R4, R3, R4, -0.24046532809734344482 ;  /* 0xbe763c8b03047423 */ /* 0x000fe20000010004 */
[----:B------:R-:W-:Y:S01]  /*62f0*/  FFMA.FTZ R7, R8, R7, -0.24046532809734344482 ;  /* 0xbe763c8b08077423 */ /* 0x000fe20000010007 */
[----:B------:R-:W-:Y:S01]  /*6300*/  FFMA.FTZ R11, R14, R11, 0.20512372255325317383 ;  /* 0x3e520bf40e0b7423 */ /* 0x000fe2000001000b */
[----:B------:R-:W-:Y:S01]  /*6310*/  FFMA.FTZ R6, R5, R6, -0.36067417263984680176 ;  /* 0xbeb8aa4905067423 */ /* 0x000fe20000010006 */
[----:B------:R-:W-:Y:S01]  /*6320*/  FFMA.FTZ R4, R3, R4, 0.28857114911079406738 ;  /* 0x3e93bf9903047423 */ /* 0x000fe20000010004 */
[----:B------:R-:W-:Y:S01]  /*6330*/  FFMA.FTZ R7, R8, R7, 0.28857114911079406738 ;  /* 0x3e93bf9908077423 */ /* 0x000fe20000010007 */
[----:B------:R-:W-:Y:S01]  /*6340*/  FFMA.FTZ R11, R14, R11, -0.24046532809734344482 ;  /* 0xbe763c8b0e0b7423 */ /* 0x000fe2000001000b */
[----:B------:R0:W-:Y:S01]  /*6350*/  STSM.16.M88.4 [R27], R28 ;  /* 0x0000001c1b007844 */ /* 0x0001e20000000200 */
[----:B------:R-:W-:Y:S01]  /*6360*/  FFMA.FTZ R6, R5, R6, 0.48089820146560668945 ;  /* 0x3ef6384a05067423 */ /* 0x000fe20000010006 */
[----:B------:R-:W-:Y:S01]  /*6370*/  FFMA.FTZ R4, R3, R4, -0.36067417263984680176 ;  /* 0xbeb8aa4903047423 */ /* 0x000fe20000010004 */
[----:B------:R-:W-:Y:S01]  /*6380*/  FFMA.FTZ R7, R8, R7, -0.36067417263984680176 ;  /* 0xbeb8aa4908077423 */ /* 0x000fe20000010007 */
[----:B------:R-:W-:Y:S01]  /*6390*/  FFMA.FTZ R11, R14, R11, 0.28857114911079406738 ;  /* 0x3e93bf990e0b7423 */ /* 0x000fe2000001000b */
[----:B------:R-:W-:Y:S01]  /*63a0*/  FFMA.FTZ R6, R5, R6, -0.72134751081466674805 ;  /* 0xbf38aa3b05067423 */ /* 0x000fe20000010006 */
[----:B------:R-:W-:Y:S01]  /*63b0*/  FFMA.FTZ R4, R3, R4, 0.48089820146560668945 ;  /* 0x3ef6384a03047423 */ /* 0x000fe20000010004 */
[----:B------:R-:W-:Y:S01]  /*63c0*/  FFMA.FTZ R7, R8, R7, 0.48089820146560668945 ;  /* 0x3ef6384a08077423 */ /* 0x000fe20000010007 */
[----:B------:R-:W-:Y:S01]  /*63d0*/  FFMA.FTZ R11, R14, R11, -0.36067417263984680176 ;  /* 0xbeb8aa490e0b7423 */ /* 0x000fe2000001000b */
[----:B------:R-:W-:Y:S01]  /*63e0*/  FMUL R6, R5, R6 ;  /* 0x0000000605067220 */ /* 0x000fe20000400000 */
[----:B------:R-:W-:Y:S01]  /*63f0*/  FFMA.FTZ R4, R3, R4, -0.72134751081466674805 ;  /* 0xbf38aa3b03047423 */ /* 0x000fe20000010004 */
[----:B------:R-:W-:Y:S01]  /*6400*/  FFMA.FTZ R7, R8, R7, -0.72134751081466674805 ;  /* 0xbf38aa3b08077423 */ /* 0x000fe20000010007 */
[----:B------:R-:W-:Y:S01]  /*6410*/  FFMA.FTZ R11, R14, R11, 0.48089820146560668945 ;  /* 0x3ef6384a0e0b7423 */ /* 0x000fe2000001000b */
[----:B------:R-:W-:Y:S01]  /*6420*/  FMUL R6, R5, R6 ;  /* 0x0000000605067220 */ /* 0x000fe20000400000 */
[----:B------:R-:W-:Y:S01]  /*6430*/  FMUL R4, R3, R4 ;  /* 0x0000000403047220 */ /* 0x000fe20000400000 */
[----:B------:R-:W-:Y:S01]  /*6440*/  FMUL R7, R8, R7 ;  /* 0x0000000708077220 */ /* 0x000fe20000400000 */
[----:B------:R-:W-:Y:S01]  /*6450*/  FFMA.FTZ R13, R14, R11, -0.72134751081466674805 ;  /* 0xbf38aa3b0e0d7423 */ /* 0x000fe2000001000b */
[----:B------:R-:W-:Y:S01]  /*6460*/  LOP3.LUT R32, R0, 0x7f, RZ, 0xc0, !PT ;  /* 0x0000007f00207812 */ /* 0x000fe200078ec0ff */
[----:B------:R-:W-:Y:S01]  /*6470*/  FFMA.FTZ R11, R5, 1.4426950216293334961, R6 ;  /* 0x3fb8aa3b050b7823 */ /* 0x000fe20000010006 */
[C---:B------:R-:W-:Y:S01]  /*6480*/  FMUL R4, R3.reuse, R4 ;  /* 0x0000000403047220 */ /* 0x040fe20000400000 */
[----:B------:R-:W-:Y:S01]  /*6490*/  FMUL R7, R8, R7 ;  /* 0x0000000708077220 */ /* 0x000fe20000400000 */
[----:B------:R-:W-:Y:S01]  /*64a0*/  FMUL R5, R14, R13 ;  /* 0x0000000d0e057220 */ /* 0x000fe20000400000 */
[----:B------:R-:W-:Y:S01]  /*64b0*/  LEA R32, R32, UR21, 0x4 ;  /* 0x0000001520207c11 */ /* 0x000fe2000f8e20ff */
[----:B------:R-:W-:Y:S01]  /*64c0*/  BAR.SYNC.DEFER_BLOCKING 0x0 ;  /* 0x0000000000007b1d */ /* 0x000fe20000010000 */
[----:B------:R-:W-:Y:S01]  /*64d0*/  FFMA.FTZ R3, R3, 1.4426950216293334961, R4 ;  /* 0x3fb8aa3b03037823 */ /* 0x000fe20000010004 */
[----:B------:R-:W-:Y:S01]  /*64e0*/  FFMA.FTZ R13, R8, 1.4426950216293334961, R7 ;  /* 0x3fb8aa3b080d7823 */ /* 0x000fe20000010007 */
[----:B------:R-:W-:Y:S01]  /*64f0*/  FMUL R15, R14, R5 ;  /* 0x000000050e0f7220 */ /* 0x000fe20000400000 */
[----:B------:R-:W-:Y:S01]  /*6500*/  F2FP.BF16.F32.PACK_AB R36, R24, R23 ;  /* 0x000000171824723e */ /* 0x000fe200000010ff */
[----:B------:R-:W-:Y:S01]  /*6510*/  FADD R8, R2, R3 ;  /* 0x0000000302087221 */ /* 0x000fe20000000000 */
[----:B------:R-:W-:-:S02]  /*6520*/  F2FP.BF16.F32.PACK_AB R37, R22, R21 ;  /* 0x000000151625723e */ /* 0x000fc400000010ff */
[----:B0-----:R-:W0:Y:S01]  /*6530*/  LDC.64 R28, c[0x0][0x228] ;  /* 0x00008a00ff1c7b82 */ /* 0x001e220000000a00 */
[----:B------:R-:W-:Y:S01]  /*6540*/  F2FP.BF16.F32.PACK_AB R38, R157, R20 ;  /* 0x000000149d26723e */ /* 0x000fe200000010ff */
[----:B------:R-:W-:Y:S01]  /*6550*/  IMAD R3, R9, UR5, RZ ;  /* 0x0000000509037c24 */ /* 0x000fe2000f8e02ff */
[----:B------:R-:W-:Y:S01]  /*6560*/  F2FP.BF16.F32.PACK_AB R39, R17, R158 ;  /* 0x0000009e1127723e */ /* 0x000fe200000010ff */
[----:B------:R-:W-:Y:S01]  /*6570*/  USHF.L.U32 UR5, UR4, 0x1, URZ ;  /* 0x0000000104057899 */ /* 0x000fe2000800063f */
[----:B------:R-:W-:Y:S01]  /*6580*/  ISETP.GE.U32.AND P0, PT, R33, 0x7f800000, PT ;  /* 0x7f8000002100780c */ /* 0x000fe20003f06070 */
[----:B------:R-:W-:Y:S01]  /*6590*/  FADD R18, R10, R11 ;  /* 0x0000000b0a127221 */ /* 0x000fe20000000000 */
[----:B------:R-:W-:Y:S01]  /*65a0*/  ISETP.GE.U32.AND P5, PT, R35, 0x7f800000, PT ;  /* 0x7f8000002300780c */ /* 0x000fe20003fa6070 */
[----:B------:R-:W-:Y:S01]  /*65b0*/  FADD R40, R12, R13 ;  /* 0x0000000d0c287221 */ /* 0x000fe20000000000 */
[----:B------:R-:W-:Y:S01]  /*65c0*/  ISETP.GE.U32.AND P1, PT, R34, 0x7f800000, PT ;  /* 0x7f8000002200780c */ /* 0x000fe20003f26070 */
[----:B------:R-:W-:Y:S01]  /*65d0*/  FFMA.FTZ R15, R14, 1.4426950216293334961, R15 ;  /* 0x3fb8aa3b0e0f7823 */ /* 0x000fe2000001000f */
[----:B------:R-:W-:Y:S01]  /*65e0*/  ISETP.GE.U32.AND P4, PT, R43, 0x7f800000, PT ;  /* 0x7f8000002b00780c */ /* 0x000fe20003f86070 */
[C---:B------:R-:W-:Y:S01]  /*65f0*/  IMAD.HI R10, R3.reuse, 0x2, RZ ;  /* 0x00000002030a7827 */ /* 0x040fe200078e02ff */
[----:B------:R-:W-:-:S03]  /*6600*/  SHF.L.U32 R11, R3, 0x1, RZ ;  /* 0x00000001030b7819 */ /* 0x000fc600000006ff */
[----:B------:R-:W-:Y:S01]  /*6610*/  FADD R41, R16, R15 ;  /* 0x0000000f10297221 */ /* 0x000fe20000000000 */
[C---:B------:R-:W-:Y:S01]  /*6620*/  LEA R15, R49.reuse, R49, 0x1 ;  /* 0x00000031310f7211 */ /* 0x040fe200078e08ff */
[C---:B------:R-:W-:Y:S01]  /*6630*/  IMAD R23, R49.reuse, 0x6, RZ ;  /* 0x0000000631177824 */ /* 0x040fe200078e02ff */
[----:B------:R-:W1:Y:S01]  /*6640*/  LDS.128 R4, [R32] ;  /* 0x0000000020047984 */ /* 0x000e620000000c00 */
[----:B------:R-:W-:Y:S01]  /*6650*/  @P0 MOV R2, 0x7f800000 ;  /* 0x7f80000000020802 */ /* 0x000fe20000000f00 */
[C---:B------:R-:W-:Y:S01]  /*6660*/  IMAD R31, R49.reuse, 0xa, RZ ;  /* 0x0000000a311f7824 */ /* 0x040fe200078e02ff */
[----:B------:R-:W-:Y:S01]  /*6670*/  SHF.L.U32 R17, R49, 0x2, RZ ;  /* 0x0000000231117819 */ /* 0x000fe200000006ff */
[----:B------:R-:W-:Y:S01]  /*6680*/  BAR.SYNC.DEFER_BLOCKING 0x0 ;  /* 0x0000000000007b1d */ /* 0x000fe20000010000 */
[----:B------:R-:W-:Y:S01]  /*6690*/  @P1 MOV R13, 0x7f800000 ;  /* 0x7f800000000d1802 */ /* 0x000fe20000000f00 */
[----:B------:R-:W-:Y:S01]  /*66a0*/  @P0 FFMA.FTZ R8, R33, R2, +INF ;  /* 0x7f80000021080423 */ /* 0x000fe20000010002 */
[----:B------:R-:W-:-:S02]  /*66b0*/  @P5 MOV R2, 0x7f800000 ;  /* 0x7f80000000025802 */ /* 0x000fc40000000f00 */
[----:B------:R-:W-:Y:S01]  /*66c0*/  @P4 MOV R12, 0x7f800000 ;  /* 0x7f800000000c4802 */ /* 0x000fe20000000f00 */
[----:B------:R-:W-:Y:S01]  /*66d0*/  @P1 FFMA.FTZ R18, R34, R13, +INF ;  /* 0x7f80000022121423 */ /* 0x000fe2000001000d */
[----:B------:R-:W-:Y:S01]  /*66e0*/  SHF.L.U32 R13, R49, 0x1, RZ ;  /* 0x00000001310d7819 */ /* 0x000fe200000006ff */
[----:B------:R-:W-:Y:S01]  /*66f0*/  @P5 FFMA.FTZ R40, R35, R2, +INF ;  /* 0x7f80000023285423 */ /* 0x000fe20000010002 */
[----:B0-----:R-:W-:Y:S01]  /*6700*/  IADD3 R2, P0, P5, R11, UR5, R28 ;  /* 0x000000050b027c10 */ /* 0x001fe2000fd1e01c */
[----:B------:R-:W-:Y:S01]  /*6710*/  UIMAD.WIDE UR4, UR4, 0x2, URZ ;  /* 0x00000002040478a5 */ /* 0x000fe2000f8e023f */
[----:B------:R-:W-:Y:S01]  /*6720*/  @P4 FFMA.FTZ R41, R43, R12, +INF ;  /* 0x7f8000002b294423 */ /* 0x000fe2000001000c */
[----:B------:R-:W-:Y:S01]  /*6730*/  FSETP.NEU.AND P1, PT, R35, RZ, PT ;  /* 0x000000ff2300720b */ /* 0x000fe20003f2d000 */
[----:B------:R-:W-:Y:S01]  /*6740*/  IMAD R35, R49, 0xc, RZ ;  /* 0x0000000c31237824 */ /* 0x000fe200078e02ff */
[-C--:B------:R-:W-:Y:S02]  /*6750*/  IADD3 R14, P6, R23, R2.reuse, RZ ;  /* 0x00000002170e7210 */ /* 0x080fe40007fde0ff */
[----:B------:R-:W-:Y:S01]  /*6760*/  IADD3.X R3, R10, UR5, R29, P0, P5 ;  /* 0x000000050a037c10 */ /* 0x000fe200087ea41d */
[----:B------:R-:W-:Y:S01]  /*6770*/  ULDC UR4, c[0x0][0x27c] ;  /* 0x00009f0000047ab9 */ /* 0x000fe20000000800 */
[-C--:B------:R-:W-:Y:S01]  /*6780*/  IADD3 R10, P4, R13, R2.reuse, RZ ;  /* 0x000000020d0a7210 */ /* 0x080fe20007f9e0ff */
[----:B------:R-:W-:Y:S01]  /*6790*/  UIMAD UR4, UR20, UR4, URZ ;  /* 0x00000004140472a4 */ /* 0x000fe2000f8e023f */
[----:B------:R-:W-:-:S02]  /*67a0*/  LEA R12, P5, R49, R2, 0x2 ;  /* 0x00000002310c7211 */ /* 0x000fc400078a10ff */
[CC--:B------:R-:W-:Y:S01]  /*67b0*/  LEA.HI.X.SX32 R11, R49.reuse, R3.reuse, 0x1, P4 ;  /* 0x00000003310b7211 */ /* 0x0c0fe200020f0eff */
[----:B------:R-:W-:Y:S01]  /*67c0*/  USHF.L.U32 UR6, UR4, 0x2, URZ ;  /* 0x0000000204067899 */ /* 0x000fe2000800063f */
[----:B------:R0:W-:Y:S01]  /*67d0*/  STSM.16.M88.4 [R27], R36 ;  /* 0x000000241b007844 */ /* 0x0001e20000000200 */
[-C--:B------:R-:W-:Y:S01]  /*67e0*/  LEA R16, P4, R49, R2.reuse, 0x3 ;  /* 0x0000000231107211 */ /* 0x080fe200078818ff */
[----:B------:R-:W-:Y:S01]  /*67f0*/  UIMAD.WIDE UR4, UR4, 0x4, URZ ;  /* 0x00000004040478a5 */ /* 0x000fe2000f8e023f */
[----:B------:R-:W-:Y:S01]  /*6800*/  LEA.HI.X.SX32 R13, R13, R3, 0x1, P5 ;  /* 0x000000030d0d7211 */ /* 0x000fe200028f0eff */
[----:B------:R-:W-:Y:S01]  /*6810*/  BAR.SYNC.DEFER_BLOCKING 0x0 ;  /* 0x0000000000007b1d */ /* 0x000fe20000010000 */
[----:B------:R-:W-:Y:S02]  /*6820*/  LEA R21, R49, R49, 0x2 ;  /* 0x0000003131157211 */ /* 0x000fe400078e10ff */
[----:B------:R-:W-:Y:S02]  /*6830*/  IADD3 R20, P5, R31, R2, RZ ;  /* 0x000000021f147210 */ /* 0x000fe40007fbe0ff */
[----:B------:R-:W-:-:S02]  /*6840*/  LEA.HI.X.SX32 R15, R15, R3, 0x1, P6 ;  /* 0x000000030f0f7211 */ /* 0x000fc400030f0eff */
[-C--:B------:R-:W-:Y:S02]  /*6850*/  IADD3 R22, P6, R35, R2.reuse, RZ ;  /* 0x0000000223167210 */ /* 0x080fe40007fde0ff */
[----:B------:R-:W-:Y:S02]  /*6860*/  LEA.HI.X.SX32 R17, R17, R3, 0x1, P4 ;  /* 0x0000000311117211 */ /* 0x000fe400020f0eff */
[C---:B------:R-:W-:Y:S01]  /*6870*/  LEA R25, R49.reuse, -R49, 0x3 ;  /* 0x8000003131197211 */ /* 0x040fe200078e18ff */
[----:B0-----:R-:W-:Y:S01]  /*6880*/  IMAD R39, R49, 0xe, RZ ;  /* 0x0000000e31277824 */ /* 0x001fe200078e02ff */
[----:B------:R-:W-:Y:S01]  /*6890*/  LEA.HI.X.SX32 R21, R21, R3, 0x1, P5 ;  /* 0x0000000315157211 */ /* 0x000fe200028f0eff */
[C---:B------:R-:W-:Y:S01]  /*68a0*/  IMAD R37, R49.reuse, 0xd, RZ ;  /* 0x0000000d31257824 */ /* 0x040fe200078e02ff */
[----:B------:R-:W-:Y:S02]  /*68b0*/  SHF.L.U32 R27, R49, 0x3, RZ ;  /* 0x00000003311b7819 */ /* 0x000fe400000006ff */
[----:B------:R-:W-:-:S02]  /*68c0*/  IADD3 R24, P4, R39, R2, RZ ;  /* 0x0000000227187210 */ /* 0x000fc40007f9e0ff */
[-C--:B------:R-:W-:Y:S02]  /*68d0*/  LEA R26, P5, R49, R2.reuse, 0x4 ;  /* 0x00000002311a7211 */ /* 0x080fe400078a20ff */
[----:B------:R-:W-:Y:S02]  /*68e0*/  LEA.HI.X.SX32 R23, R23, R3, 0x1, P6 ;  /* 0x0000000317177211 */ /* 0x000fe400030f0eff */
[----:B------:R-:W-:Y:S01]  /*68f0*/  LEA R29, R49, R49, 0x3 ;  /* 0x00000031311d7211 */ /* 0x000fe200078e18ff */
[----:B------:R0:W2:Y:S01]  /*6900*/  LDS.128 R44, [R32] ;  /* 0x00000000202c7984 */ /* 0x0000a20000000c00 */
[-C--:B------:R-:W-:Y:S02]  /*6910*/  IADD3 R28, P6, R51, R2.reuse, RZ ;  /* 0x00000002331c7210 */ /* 0x080fe40007fde0ff */
[----:B------:R-:W-:Y:S01]  /*6920*/  FSETP.NEU.AND P3, PT, R33, RZ, PT ;  /* 0x000000ff2100720b */ /* 0x000fe20003f6d000 */
[----:B-1----:R1:W-:Y:S01]  /*6930*/  STG.E.U16 desc[UR24][R2.64], R4 ;  /* 0x0000000402007986 */ /* 0x0023e2000c101518 */
[----:B------:R-:W-:Y:S01]  /*6940*/  LEA.HI.X.SX32 R25, R25, R3, 0x1, P4 ;  /* 0x0000000319197211 */ /* 0x000fe200020f0eff */
[----:B------:R-:W-:Y:S01]  /*6950*/  IMAD R33, R49, 0xb, RZ ;  /* 0x0000000b31217824 */ /* 0x000fe200078e02ff */
[----:B------:R-:W-:-:S02]  /*6960*/  IADD3 R30, P4, R53, R2, RZ ;  /* 0x00000002351e7210 */ /* 0x000fc40007f9e0ff */
[-C--:B------:R-:W-:Y:S02]  /*6970*/  LEA.HI.X.SX32 R27, R27, R3.reuse, 0x1, P5 ;  /* 0x000000031b1b7211 */ /* 0x080fe400028f0eff */
[----:B------:R-:W-:Y:S02]  /*6980*/  FSETP.NEU.AND P2, PT, R34, RZ, PT ;  /* 0x000000ff2200720b */ /* 0x000fe40003f4d000 */
[-C--:B0-----:R-:W-:Y:S02]  /*6990*/  IADD3 R32, P5, R55, R2.reuse, RZ ;  /* 0x0000000237207210 */ /* 0x081fe40007fbe0ff */
[----:B------:R-:W-:Y:S02]  /*69a0*/  LEA.HI.X.SX32 R29, R29, R3, 0x1, P6 ;  /* 0x000000031d1d7211 */ /* 0x000fe400030f0eff */
[----:B-1----:R-:W-:Y:S02]  /*69b0*/  PRMT R4, R4, 0x7632, R4 ;  /* 0x0000763204047816 */ /* 0x002fe40000000004 */
[----:B------:R-:W-:-:S02]  /*69c0*/  IADD3 R34, P6, R57, R2, RZ ;  /* 0x0000000239227210 */ /* 0x000fc40007fde0ff */
[-C--:B------:R-:W-:Y:S01]  /*69d0*/  LEA.HI.X.SX32 R31, R31, R3.reuse, 0x1, P4 ;  /* 0x000000031f1f7211 */ /* 0x080fe200020f0eff */
[----:B------:R0:W-:Y:S01]  /*69e0*/  STG.E.U16 desc[UR24][R10.64], R4 ;  /* 0x000000040a007986 */ /* 0x0001e2000c101518 */
[-C--:B------:R-:W-:Y:S02]  /*69f0*/  IADD3 R36, P4, R59, R2.reuse, RZ ;  /* 0x000000023b247210 */ /* 0x080fe40007f9e0ff */
[-C--:B------:R-:W-:Y:S01]  /*6a00*/  LEA.HI.X.SX32 R33, R33, R3.reuse, 0x1, P5 ;  /* 0x0000000321217211 */ /* 0x080fe200028f0eff */
[----:B------:R1:W-:Y:S01]  /*6a10*/  STG.E.U16 desc[UR24][R12.64], R5 ;  /* 0x000000050c007986 */ /* 0x0003e2000c101518 */
[----:B------:R-:W-:Y:S02]  /*6a20*/  FSETP.NEU.AND P0, PT, R43, RZ, PT ;  /* 0x000000ff2b00720b */ /* 0x000fe40003f0d000 */
[----:B------:R-:W-:Y:S02]  /*6a30*/  IADD3 R38, P5, R61, R2, RZ ;  /* 0x000000023d267210 */ /* 0x000fe40007fbe0ff */
[----:B------:R-:W-:-:S02]  /*6a40*/  LEA.HI.X.SX32 R35, R35, R3, 0x1, P6 ;  /* 0x0000000323237211 */ /* 0x000fc400030f0eff */
[----:B------:R-:W-:Y:S02]  /*6a50*/  LEA R43, R49, -R49, 0x4 ;  /* 0x80000031312b7211 */ /* 0x000fe400078e20ff */
[----:B0-----:R-:W-:Y:S02]  /*6a60*/  PRMT R11, R5, 0x7632, R11 ;  /* 0x00007632050b7816 */ /* 0x001fe4000000000b */
[----:B------:R-:W-:Y:S02]  /*6a70*/  IADD3 R2, P6, R63, R2, RZ ;  /* 0x000000023f027210 */ /* 0x000fe40007fde0ff */
[----:B-1----:R-:W-:Y:S01]  /*6a80*/  PRMT R13, R6, 0x7632, R13 ;  /* 0x00007632060d7816 */ /* 0x002fe2000000000d */
[----:B------:R0:W-:Y:S01]  /*6a90*/  STG.E.U16 desc[UR24][R14.64], R11 ;  /* 0x0000000b0e007986 */ /* 0x0001e2000c101518 */
[----:B--2---:R-:W-:Y:S02]  /*6aa0*/  PRMT R10, R45, 0x7632, R10 ;  /* 0x000076322d0a7816 */ /* 0x004fe4000000000a */
[-C--:B------:R-:W-:Y:S01]  /*6ab0*/  LEA.HI.X.SX32 R37, R37, R3.reuse, 0x1, P4 ;  /* 0x0000000325257211 */ /* 0x080fe200020f0eff */
[----:B------:R1:W-:Y:S01]  /*6ac0*/  STG.E.U16 desc[UR24][R16.64], R6 ;  /* 0x0000000610007986 */ /* 0x0003e2000c101518 */
[----:B------:R-:W-:-:S02]  /*6ad0*/  LEA.HI.X.SX32 R39, R39, R3, 0x1, P5 ;  /* 0x0000000327277211 */ /* 0x000fc400028f0eff */
[----:B------:R-:W-:Y:S01]  /*6ae0*/  LEA.HI.X.SX32 R3, R43, R3, 0x1, P6 ;  /* 0x000000032b037211 */ /* 0x000fe200030f0eff */
[----:B------:R-:W-:Y:S01]  /*6af0*/  STG.E.U16 desc[UR24][R20.64], R13 ;  /* 0x0000000d14007986 */ /* 0x000fe2000c101518 */
[----:B------:R-:W-:Y:S02]  /*6b00*/  SHF.L.U32 R4, R0, 0x1, RZ ;  /* 0x0000000100047819 */ /* 0x000fe400000006ff */
[----:B------:R-:W-:Y:S01]  /*6b10*/  FSEL R8, R8, -INF , P3 ;  /* 0xff80000008087808 */ /* 0x000fe20001800000 */
[----:B------:R-:W-:Y:S01]  /*6b20*/  STG.E.U16 desc[UR24][R22.64], R7 ;  /* 0x0000000716007986 */ /* 0x000fe2000c101518 */
[----:B0-----:R-:W-:Y:S02]  /*6b30*/  PRMT R15, R7, 0x7632, R15 ;  /* 0x00007632070f7816 */ /* 0x001fe4000000000f */
[----:B------:R-:W-:Y:S01]  /*6b40*/  PRMT R11, R46, 0x7632, R11 ;  /* 0x000076322e0b7816 */ /* 0x000fe2000000000b */
[----:B------:R-:W-:Y:S01]  /*6b50*/  FFMA R116, R8, 0.69314718246459960938, R19 ;  /* 0x3f31721808747823 */ /* 0x000fe20000000013 */
[----:B-1----:R-:W-:Y:S01]  /*6b60*/  PRMT R17, R44, 0x7632, R17 ;  /* 0x000076322c117816 */ /* 0x002fe20000000011 */
[----:B------:R-:W-:Y:S01]  /*6b70*/  STG.E.U16 desc[UR24][R24.64], R15 ;  /* 0x0000000f18007986 */ /* 0x000fe2000c101518 */
[----:B------:R-:W-:-:S02]  /*6b80*/  PRMT R6, R47, 0x7632, R6 ;  /* 0x000076322f067816 */ /* 0x000fc40000000006 */
[----:B------:R-:W-:Y:S01]  /*6b90*/  FSEL R18, R18, -INF , P2 ;  /* 0xff80000012127808 */ /* 0x000fe20001000000 */
[----:B------:R-:W-:Y:S01]  /*6ba0*/  STG.E.U16 desc[UR24][R26.64], R44 ;  /* 0x0000002c1a007986 */ /* 0x000fe2000c101518 */
[----:B------:R-:W-:Y:S02]  /*6bb0*/  FSEL R5, R40, -INF , P1 ;  /* 0xff80000028057808 */ /* 0x000fe40000800000 */
[----:B------:R-:W-:Y:S01]  /*6bc0*/  FSEL R0, R41, -INF , P0 ;  /* 0xff80000029007808 */ /* 0x000fe20000000000 */
[----:B------:R-:W-:Y:S01]  /*6bd0*/  STG.E.U16 desc[UR24][R28.64], R17 ;  /* 0x000000111c007986 */ /* 0x000fe2000c101518 */
[----:B------:R-:W-:Y:S01]  /*6be0*/  FFMA R117, R18, 0.69314718246459960938, R117 ;  /* 0x3f31721812757823 */ /* 0x000fe20000000075 */
[----:B------:R-:W-:Y:S01]  /*6bf0*/  FFMA R124, R5, 0.69314718246459960938, R124 ;  /* 0x3f317218057c7823 */ /* 0x000fe2000000007c */
[----:B------:R-:W-:Y:S01]  /*6c00*/  LOP3.LUT R4, R4, 0xf8, RZ, 0xc0, !PT ;  /* 0x000000f804047812 */ /* 0x000fe200078ec0ff */
[----:B------:R-:W-:Y:S01]  /*6c10*/  STG.E.U16 desc[UR24][R30.64], R45 ;  /* 0x0000002d1e007986 */ /* 0x000fe2000c101518 */
[----:B------:R-:W-:Y:S01]  /*6c20*/  FFMA R125, R0, 0.69314718246459960938, R147 ;  /* 0x3f317218007d7823 */ /* 0x000fe20000000093 */
[C---:B------:R-:W-:Y:S01]  /*6c30*/  SHF.L.U32 R5, R9.reuse, 0x2, RZ ;  /* 0x0000000209057819 */ /* 0x040fe200000006ff */
[----:B------:R-:W-:Y:S01]  /*6c40*/  IMAD.HI R0, R9, 0x4, RZ ;  /* 0x0000000409007827 */ /* 0x000fe200078e02ff */
[----:B------:R-:W-:Y:S04]  /*6c50*/  STG.E.U16 desc[UR24][R32.64], R10 ;  /* 0x0000000a20007986 */ /* 0x000fe8000c101518 */
[----:B------:R-:W-:Y:S04]  /*6c60*/  STG.E.U16 desc[UR24][R34.64], R46 ;  /* 0x0000002e22007986 */ /* 0x000fe8000c101518 */
[----:B------:R0:W-:Y:S04]  /*6c70*/  STG.E.U16 desc[UR24][R36.64], R11 ;  /* 0x0000000b24007986 */ /* 0x0001e8000c101518 */
[----:B------:R-:W-:Y:S04]  /*6c80*/  STG.E.U16 desc[UR24][R38.64], R47 ;  /* 0x0000002f26007986 */ /* 0x000fe8000c101518 */
[----:B------:R1:W-:Y:S01]  /*6c90*/  STG.E.U16 desc[UR24][R2.64], R6 ;  /* 0x0000000602007986 */ /* 0x0003e2000c101518 */
[----:B------:R-:W-:Y:S08]  /*6ca0*/  BAR.SYNC.DEFER_BLOCKING 0x0 ;  /* 0x0000000000007b1d */ /* 0x000ff00000010000 */
[----:B0-----:R-:W1:Y:S01]  /*6cb0*/  LDC.64 R10, c[0x0][0x230] ;  /* 0x00008c00ff0a7b82 */ /* 0x001e620000000a00 */
[----:B------:R-:W-:Y:S04]  /*6cc0*/  STS.64 [R4+UR21], R116 ;  /* 0x0000007404007988 */ /* 0x000fe80008000a15 */
[----:B------:R-:W-:Y:S03]  /*6cd0*/  STS.64 [R4+UR21+0x100], R124 ;  /* 0x0001007c04007988 */ /* 0x000fe60008000a15 */
[----:B------:R-:W-:Y:S01]  /*6ce0*/  BAR.SYNC.DEFER_BLOCKING 0x0 ;  /* 0x0000000000007b1d */ /* 0x000fe20000010000 */
[----:B-1----:R-:W-:-:S04]  /*6cf0*/  IADD3 R2, P0, P1, R5, UR6, R10 ;  /* 0x0000000605027c10 */ /* 0x002fc8000f91e00a */
[----:B------:R-:W-:Y:S01]  /*6d00*/  IADD3.X R3, R0, UR5, R11, P0, P1 ;  /* 0x0000000500037c10 */ /* 0x000fe200087e240b */
[----:B------:R-:W0:Y:S04]  /*6d10*/  LDS R7, [R42] ;  /* 0x000000002a077984 */ /* 0x000e280000000800 */
[----:B0-----:R-:W-:Y:S01]  /*6d20*/  STG.E desc[UR24][R2.64], R7 ;  /* 0x0000000702007986 */ /* 0x001fe2000c101918 */
[----:B------:R-:W-:Y:S05]  /*6d30*/  EXIT ;  /* 0x000000000000794d */ /* 0x000fea0003800000 */
.L_x_2:
[----:B------:R-:W-:-:S00]  /*6d40*/  BRA `(.L_x_2) ;  /* 0xfffffffc00fc7947 */ /* 0x000fc0000383ffff */
[----:B------:R-:W-:-:S00]  /*6d50*/  NOP ;  /* 0x0000000000007918 */ /* 0x000fc00000000000 */
        /* <DEDUP_REMOVED lines=10> */
.L_x_3:


//--------------------- .nv.global.init           --------------------------
	.section	.nv.global.init,"aw",@progbits
.nv.global.init:
	.type		_$_str,@object
	.size		_$_str,(.L_0 - _$_str)
_$_str:
        /*0000*/ 	.byte	0x5f, 0x5f, 0x43, 0x55, 0x44, 0x41, 0x5f, 0x46, 0x54, 0x5a, 0x00
.L_0:


//--------------------- .nv.shared.attn_fwd       --------------------------
	.section	.nv.shared.attn_fwd,"aw",@nobits
	.sectionflags	@""
	.align	16
	.zero		1024


//--------------------- .nv.shared.reserved.0     --------------------------
	.section	.nv.shared.reserved.0,"aw",@nobits
	.weak		__nv_reservedSMEM_offset_0_alias
	.size		__nv_reservedSMEM_offset_0_alias, 0, 0
	.other		__nv_reservedSMEM_offset_0_alias,@"STO_CUDA_RESERVED_SHARED STV_DEFAULT"
__nv_reservedSMEM_offset_0_alias:
	.zero		0


//--------------------- .nv.constant0.attn_fwd    --------------------------
	.section	.nv.constant0.attn_fwd,"a",@progbits
	.sectionflags	@""
	.align	4
.nv.constant0.attn_fwd:
	.zero		664


//--------------------- SYMBOLS --------------------------

	.type		.nv.reservedSmem.offset0,@object
	.size		.nv.reservedSmem.offset0,0x4
